//
// Generated by NVIDIA NVVM Compiler
//
// Compiler Build ID: CL-36424714
// Cuda compilation tools, release 13.0, V13.0.88
// Based on NVVM 20.0.0
//

.version 9.0
.target sm_100
.address_size 64

	// .globl	_Z8linspacePdddi
.func  (.param .b64 func_retval0) __internal_accurate_pow
(
	.param .b64 __internal_accurate_pow_param_0
)
;

.visible .entry _Z8linspacePdddi(
	.param .u64 .ptr .align 1 _Z8linspacePdddi_param_0,
	.param .f64 _Z8linspacePdddi_param_1,
	.param .f64 _Z8linspacePdddi_param_2,
	.param .u32 _Z8linspacePdddi_param_3
)
{
	.reg .pred 	%p<3>;
	.reg .b32 	%r<4>;
	.reg .b64 	%rd<7>;
	.reg .b64 	%fd<8>;

	ld.param.u64 	%rd2, [_Z8linspacePdddi_param_0];
	ld.param.f64 	%fd1, [_Z8linspacePdddi_param_1];
	ld.param.f64 	%fd2, [_Z8linspacePdddi_param_2];
	ld.param.u32 	%r3, [_Z8linspacePdddi_param_3];
	cvta.to.global.u64 	%rd1, %rd2;
	add.s32 	%r1, %r3, -1;
	mov.u32 	%r2, %tid.x;
	setp.ge.s32 	%p1, %r2, %r3;
	@%p1 bra 	$L__BB0_4;
	setp.ne.s32 	%p2, %r2, %r1;
	@%p2 bra 	$L__BB0_3;
	mul.wide.u32 	%rd5, %r1, 8;
	add.s64 	%rd6, %rd1, %rd5;
	st.global.f64 	[%rd6], %fd2;
	bra.uni 	$L__BB0_4;
$L__BB0_3:
	cvt.rn.f64.u32 	%fd3, %r2;
	cvt.rn.f64.s32 	%fd4, %r1;
	sub.f64 	%fd5, %fd2, %fd1;
	div.rn.f64 	%fd6, %fd5, %fd4;
	fma.rn.f64 	%fd7, %fd6, %fd3, %fd1;
	mul.wide.u32 	%rd3, %r2, 8;
	add.s64 	%rd4, %rd1, %rd3;
	st.global.f64 	[%rd4], %fd7;
$L__BB0_4:
	ret;

}
	// .globl	_Z8meshgridPdS_S_S_i
.visible .entry _Z8meshgridPdS_S_S_i(
	.param .u64 .ptr .align 1 _Z8meshgridPdS_S_S_i_param_0,
	.param .u64 .ptr .align 1 _Z8meshgridPdS_S_S_i_param_1,
	.param .u64 .ptr .align 1 _Z8meshgridPdS_S_S_i_param_2,
	.param .u64 .ptr .align 1 _Z8meshgridPdS_S_S_i_param_3,
	.param .u32 _Z8meshgridPdS_S_S_i_param_4
)
{
	.reg .pred 	%p<2>;
	.reg .b32 	%r<11>;
	.reg .b64 	%rd<16>;
	.reg .b64 	%fd<3>;

	ld.param.u64 	%rd1, [_Z8meshgridPdS_S_S_i_param_0];
	ld.param.u64 	%rd2, [_Z8meshgridPdS_S_S_i_param_1];
	ld.param.u64 	%rd3, [_Z8meshgridPdS_S_S_i_param_2];
	ld.param.u64 	%rd4, [_Z8meshgridPdS_S_S_i_param_3];
	ld.param.u32 	%r4, [_Z8meshgridPdS_S_S_i_param_4];
	mov.u32 	%r5, %ntid.x;
	mov.u32 	%r6, %ctaid.x;
	mov.u32 	%r7, %tid.x;
	mad.lo.s32 	%r1, %r5, %r6, %r7;
	mov.u32 	%r8, %ntid.y;
	mov.u32 	%r9, %ctaid.y;
	mov.u32 	%r10, %tid.y;
	mad.lo.s32 	%r2, %r8, %r9, %r10;
	mad.lo.s32 	%r3, %r2, 41, %r1;
	setp.ge.s32 	%p1, %r3, %r4;
	@%p1 bra 	$L__BB1_2;
	cvta.to.global.u64 	%rd5, %rd3;
	cvta.to.global.u64 	%rd6, %rd1;
	cvta.to.global.u64 	%rd7, %rd4;
	cvta.to.global.u64 	%rd8, %rd2;
	mul.wide.s32 	%rd9, %r1, 8;
	add.s64 	%rd10, %rd5, %rd9;
	ld.global.f64 	%fd1, [%rd10];
	mul.wide.s32 	%rd11, %r3, 8;
	add.s64 	%rd12, %rd6, %rd11;
	st.global.f64 	[%rd12], %fd1;
	mul.wide.u32 	%rd13, %r2, 8;
	add.s64 	%rd14, %rd7, %rd13;
	ld.global.f64 	%fd2, [%rd14];
	add.s64 	%rd15, %rd8, %rd11;
	st.global.f64 	[%rd15], %fd2;
$L__BB1_2:
	ret;

}
	// .globl	_Z6bBlockPdS_S_i
.visible .entry _Z6bBlockPdS_S_i(
	.param .u64 .ptr .align 1 _Z6bBlockPdS_S_i_param_0,
	.param .u64 .ptr .align 1 _Z6bBlockPdS_S_i_param_1,
	.param .u64 .ptr .align 1 _Z6bBlockPdS_S_i_param_2,
	.param .u32 _Z6bBlockPdS_S_i_param_3
)
{
	.reg .pred 	%p<29>;
	.reg .b32 	%r<48>;
	.reg .b64 	%rd<12>;
	.reg .b64 	%fd<57>;

	ld.param.u64 	%rd3, [_Z6bBlockPdS_S_i_param_0];
	ld.param.u64 	%rd4, [_Z6bBlockPdS_S_i_param_1];
	ld.param.u64 	%rd5, [_Z6bBlockPdS_S_i_param_2];
	ld.param.u32 	%r8, [_Z6bBlockPdS_S_i_param_3];
	mov.u32 	%r9, %ntid.x;
	mov.u32 	%r10, %ctaid.x;
	mov.u32 	%r11, %tid.x;
	mad.lo.s32 	%r1, %r9, %r10, %r11;
	mov.u32 	%r12, %ntid.y;
	mov.u32 	%r13, %ctaid.y;
	mov.u32 	%r14, %tid.y;
	mad.lo.s32 	%r2, %r12, %r13, %r14;
	mad.lo.s32 	%r3, %r2, 41, %r1;
	setp.ge.s32 	%p1, %r3, %r8;
	@%p1 bra 	$L__BB2_17;
	add.s32 	%r15, %r2, -1;
	add.s32 	%r16, %r1, -1;
	max.u32 	%r17, %r15, %r16;
	setp.gt.u32 	%p2, %r17, 38;
	@%p2 bra 	$L__BB2_17;
	cvta.to.global.u64 	%rd6, %rd4;
	mul.wide.u32 	%rd7, %r3, 8;
	add.s64 	%rd1, %rd6, %rd7;
	ld.global.f64 	%fd19, [%rd1+8];
	ld.global.f64 	%fd20, [%rd1+-8];
	sub.f64 	%fd21, %fd19, %fd20;
	div.rn.f64 	%fd1, %fd21, 0d3FB999999999999A;
	cvta.to.global.u64 	%rd8, %rd5;
	add.s64 	%rd2, %rd8, %rd7;
	ld.global.f64 	%fd22, [%rd2+328];
	ld.global.f64 	%fd23, [%rd2+-328];
	sub.f64 	%fd24, %fd22, %fd23;
	div.rn.f64 	%fd2, %fd24, 0d3FB999999999999A;
	{
	.reg .b32 %temp; 
	mov.b64 	{%temp, %r4}, %fd1;
	}
	mov.f64 	%fd25, 0d4000000000000000;
	{
	.reg .b32 %temp; 
	mov.b64 	{%temp, %r18}, %fd25;
	}
	and.b32  	%r6, %r18, 2146435072;
	setp.eq.s32 	%p3, %r6, 1062207488;
	abs.f64 	%fd3, %fd1;
	{ // callseq 0, 0
	.param .b64 param0;
	st.param.f64 	[param0], %fd3;
	.param .b64 retval0;
	call.uni (retval0), 
	__internal_accurate_pow, 
	(
	param0
	);
	ld.param.f64 	%fd26, [retval0];
	} // callseq 0
	setp.lt.s32 	%p4, %r4, 0;
	neg.f64 	%fd28, %fd26;
	selp.f64 	%fd29, %fd28, %fd26, %p3;
	selp.f64 	%fd54, %fd29, %fd26, %p4;
	setp.neu.f64 	%p5, %fd1, 0d0000000000000000;
	@%p5 bra 	$L__BB2_4;
	setp.eq.s32 	%p6, %r6, 1062207488;
	selp.b32 	%r19, %r4, 0, %p6;
	setp.lt.s32 	%p7, %r18, 0;
	or.b32  	%r20, %r19, 2146435072;
	selp.b32 	%r21, %r20, %r19, %p7;
	mov.b32 	%r22, 0;
	mov.b64 	%fd54, {%r22, %r21};
$L__BB2_4:
	add.f64 	%fd30, %fd1, 0d4000000000000000;
	{
	.reg .b32 %temp; 
	mov.b64 	{%temp, %r23}, %fd30;
	}
	and.b32  	%r24, %r23, 2146435072;
	setp.ne.s32 	%p8, %r24, 2146435072;
	@%p8 bra 	$L__BB2_9;
	setp.num.f64 	%p9, %fd1, %fd1;
	@%p9 bra 	$L__BB2_7;
	mov.f64 	%fd31, 0d4000000000000000;
	add.rn.f64 	%fd54, %fd1, %fd31;
	bra.uni 	$L__BB2_9;
$L__BB2_7:
	setp.neu.f64 	%p10, %fd3, 0d7FF0000000000000;
	@%p10 bra 	$L__BB2_9;
	setp.lt.s32 	%p11, %r4, 0;
	setp.eq.s32 	%p12, %r6, 1062207488;
	setp.lt.s32 	%p13, %r18, 0;
	selp.b32 	%r26, 0, 2146435072, %p13;
	and.b32  	%r27, %r18, 2147483647;
	setp.ne.s32 	%p14, %r27, 1071644672;
	or.b32  	%r28, %r26, -2147483648;
	selp.b32 	%r29, %r28, %r26, %p14;
	selp.b32 	%r30, %r29, %r26, %p12;
	selp.b32 	%r31, %r30, %r26, %p11;
	mov.b32 	%r32, 0;
	mov.b64 	%fd54, {%r32, %r31};
$L__BB2_9:
	setp.eq.s32 	%p15, %r6, 1062207488;
	setp.eq.f64 	%p16, %fd1, 0d3FF0000000000000;
	selp.f64 	%fd32, 0d3FF0000000000000, %fd54, %p16;
	add.f64 	%fd33, %fd1, %fd2;
	mul.f64 	%fd34, %fd33, 0d4059000000000000;
	sub.f64 	%fd10, %fd34, %fd32;
	ld.global.f64 	%fd35, [%rd1+328];
	ld.global.f64 	%fd36, [%rd1+-328];
	sub.f64 	%fd37, %fd35, %fd36;
	div.rn.f64 	%fd38, %fd37, 0d3FB999999999999A;
	ld.global.f64 	%fd39, [%rd2+8];
	ld.global.f64 	%fd40, [%rd2+-8];
	sub.f64 	%fd41, %fd39, %fd40;
	mul.f64 	%fd11, %fd38, %fd41;
	{
	.reg .b32 %temp; 
	mov.b64 	{%temp, %r7}, %fd2;
	}
	abs.f64 	%fd12, %fd2;
	{ // callseq 1, 0
	.param .b64 param0;
	st.param.f64 	[param0], %fd12;
	.param .b64 retval0;
	call.uni (retval0), 
	__internal_accurate_pow, 
	(
	param0
	);
	ld.param.f64 	%fd42, [retval0];
	} // callseq 1
	setp.lt.s32 	%p17, %r7, 0;
	neg.f64 	%fd44, %fd42;
	selp.f64 	%fd45, %fd44, %fd42, %p15;
	selp.f64 	%fd56, %fd45, %fd42, %p17;
	setp.neu.f64 	%p18, %fd2, 0d0000000000000000;
	@%p18 bra 	$L__BB2_11;
	setp.eq.s32 	%p19, %r6, 1062207488;
	selp.b32 	%r34, %r7, 0, %p19;
	setp.lt.s32 	%p20, %r18, 0;
	or.b32  	%r35, %r34, 2146435072;
	selp.b32 	%r36, %r35, %r34, %p20;
	mov.b32 	%r37, 0;
	mov.b64 	%fd56, {%r37, %r36};
$L__BB2_11:
	add.f64 	%fd46, %fd2, 0d4000000000000000;
	{
	.reg .b32 %temp; 
	mov.b64 	{%temp, %r38}, %fd46;
	}
	and.b32  	%r39, %r38, 2146435072;
	setp.ne.s32 	%p21, %r39, 2146435072;
	@%p21 bra 	$L__BB2_16;
	setp.num.f64 	%p22, %fd2, %fd2;
	@%p22 bra 	$L__BB2_14;
	mov.f64 	%fd47, 0d4000000000000000;
	add.rn.f64 	%fd56, %fd2, %fd47;
	bra.uni 	$L__BB2_16;
$L__BB2_14:
	setp.neu.f64 	%p23, %fd12, 0d7FF0000000000000;
	@%p23 bra 	$L__BB2_16;
	setp.lt.s32 	%p24, %r7, 0;
	setp.eq.s32 	%p25, %r6, 1062207488;
	setp.lt.s32 	%p26, %r18, 0;
	selp.b32 	%r41, 0, 2146435072, %p26;
	and.b32  	%r42, %r18, 2147483647;
	setp.ne.s32 	%p27, %r42, 1071644672;
	or.b32  	%r43, %r41, -2147483648;
	selp.b32 	%r44, %r43, %r41, %p27;
	selp.b32 	%r45, %r44, %r41, %p25;
	selp.b32 	%r46, %r45, %r41, %p24;
	mov.b32 	%r47, 0;
	mov.b64 	%fd56, {%r47, %r46};
$L__BB2_16:
	setp.eq.f64 	%p28, %fd2, 0d3FF0000000000000;
	selp.f64 	%fd48, 0d3FF0000000000000, %fd56, %p28;
	div.rn.f64 	%fd49, %fd11, 0d3FB999999999999A;
	sub.f64 	%fd50, %fd49, %fd48;
	add.f64 	%fd51, %fd50, %fd50;
	sub.f64 	%fd52, %fd10, %fd51;
	cvta.to.global.u64 	%rd9, %rd3;
	add.s64 	%rd11, %rd9, %rd7;
	st.global.f64 	[%rd11], %fd52;
$L__BB2_17:
	ret;

}
	// .globl	_Z6pBlockPdS_S_i
.visible .entry _Z6pBlockPdS_S_i(
	.param .u64 .ptr .align 1 _Z6pBlockPdS_S_i_param_0,
	.param .u64 .ptr .align 1 _Z6pBlockPdS_S_i_param_1,
	.param .u64 .ptr .align 1 _Z6pBlockPdS_S_i_param_2,
	.param .u32 _Z6pBlockPdS_S_i_param_3
)
{
	.reg .pred 	%p<5>;
	.reg .b32 	%r<18>;
	.reg .b64 	%rd<11>;
	.reg .b64 	%fd<20>;

	ld.param.u64 	%rd1, [_Z6pBlockPdS_S_i_param_0];
	ld.param.u64 	%rd2, [_Z6pBlockPdS_S_i_param_1];
	ld.param.u64 	%rd3, [_Z6pBlockPdS_S_i_param_2];
	ld.param.u32 	%r4, [_Z6pBlockPdS_S_i_param_3];
	mov.u32 	%r5, %ntid.x;
	mov.u32 	%r6, %ctaid.x;
	mov.u32 	%r7, %tid.x;
	mad.lo.s32 	%r1, %r5, %r6, %r7;
	mov.u32 	%r8, %ntid.y;
	mov.u32 	%r9, %ctaid.y;
	mov.u32 	%r10, %tid.y;
	mad.lo.s32 	%r2, %r8, %r9, %r10;
	mad.lo.s32 	%r3, %r2, 41, %r1;
	setp.ge.s32 	%p1, %r3, %r4;
	@%p1 bra 	$L__BB3_3;
	add.s32 	%r11, %r2, -1;
	add.s32 	%r12, %r1, -1;
	max.u32 	%r13, %r11, %r12;
	setp.gt.u32 	%p2, %r13, 38;
	@%p2 bra 	$L__BB3_3;
	mov.f64 	%fd1, 0d3FA999999999999A;
	{
	.reg .b32 %temp; 
	mov.b64 	{%temp, %r14}, %fd1;
	}
	mov.f64 	%fd2, 0d4000000000000000;
	{
	.reg .b32 %temp; 
	mov.b64 	{%temp, %r15}, %fd2;
	}
	and.b32  	%r17, %r15, 2146435072;
	setp.eq.s32 	%p3, %r17, 1062207488;
	{ // callseq 2, 0
	.param .b64 param0;
	st.param.f64 	[param0], 0d3FA999999999999A;
	.param .b64 retval0;
	call.uni (retval0), 
	__internal_accurate_pow, 
	(
	param0
	);
	ld.param.f64 	%fd3, [retval0];
	} // callseq 2
	setp.lt.s32 	%p4, %r14, 0;
	neg.f64 	%fd5, %fd3;
	selp.f64 	%fd6, %fd5, %fd3, %p3;
	selp.f64 	%fd7, %fd6, %fd3, %p4;
	cvta.to.global.u64 	%rd4, %rd2;
	mul.wide.u32 	%rd5, %r3, 8;
	add.s64 	%rd6, %rd4, %rd5;
	ld.global.f64 	%fd8, [%rd6+8];
	ld.global.f64 	%fd9, [%rd6+-8];
	add.f64 	%fd10, %fd8, %fd9;
	ld.global.f64 	%fd11, [%rd6+328];
	ld.global.f64 	%fd12, [%rd6+-328];
	add.f64 	%fd13, %fd11, %fd12;
	mul.f64 	%fd14, %fd7, %fd13;
	fma.rn.f64 	%fd15, %fd7, %fd10, %fd14;
	cvta.to.global.u64 	%rd7, %rd3;
	add.s64 	%rd8, %rd7, %rd5;
	ld.global.f64 	%fd16, [%rd8];
	mul.f64 	%fd17, %fd7, %fd16;
	mul.f64 	%fd18, %fd7, %fd17;
	sub.f64 	%fd19, %fd15, %fd18;
	cvta.to.global.u64 	%rd9, %rd1;
	add.s64 	%rd10, %rd9, %rd5;
	st.global.f64 	[%rd10], %fd19;
$L__BB3_3:
	ret;

}
	// .globl	_Z7uvBlockPdS_S_S_S_i
.visible .entry _Z7uvBlockPdS_S_S_S_i(
	.param .u64 .ptr .align 1 _Z7uvBlockPdS_S_S_S_i_param_0,
	.param .u64 .ptr .align 1 _Z7uvBlockPdS_S_S_S_i_param_1,
	.param .u64 .ptr .align 1 _Z7uvBlockPdS_S_S_S_i_param_2,
	.param .u64 .ptr .align 1 _Z7uvBlockPdS_S_S_S_i_param_3,
	.param .u64 .ptr .align 1 _Z7uvBlockPdS_S_S_S_i_param_4,
	.param .u32 _Z7uvBlockPdS_S_S_S_i_param_5
)
{
	.reg .pred 	%p<5>;
	.reg .b32 	%r<18>;
	.reg .b64 	%rd<17>;
	.reg .b64 	%fd<60>;

	ld.param.u64 	%rd1, [_Z7uvBlockPdS_S_S_S_i_param_0];
	ld.param.u64 	%rd2, [_Z7uvBlockPdS_S_S_S_i_param_1];
	ld.param.u64 	%rd3, [_Z7uvBlockPdS_S_S_S_i_param_2];
	ld.param.u64 	%rd4, [_Z7uvBlockPdS_S_S_S_i_param_3];
	ld.param.u64 	%rd5, [_Z7uvBlockPdS_S_S_S_i_param_4];
	ld.param.u32 	%r4, [_Z7uvBlockPdS_S_S_S_i_param_5];
	mov.u32 	%r5, %ntid.x;
	mov.u32 	%r6, %ctaid.x;
	mov.u32 	%r7, %tid.x;
	mad.lo.s32 	%r1, %r5, %r6, %r7;
	mov.u32 	%r8, %ntid.y;
	mov.u32 	%r9, %ctaid.y;
	mov.u32 	%r10, %tid.y;
	mad.lo.s32 	%r2, %r8, %r9, %r10;
	mad.lo.s32 	%r3, %r2, 41, %r1;
	setp.ge.s32 	%p1, %r3, %r4;
	@%p1 bra 	$L__BB4_3;
	add.s32 	%r11, %r2, -1;
	add.s32 	%r12, %r1, -1;
	max.u32 	%r13, %r11, %r12;
	setp.gt.u32 	%p2, %r13, 38;
	@%p2 bra 	$L__BB4_3;
	cvta.to.global.u64 	%rd6, %rd3;
	mul.wide.u32 	%rd7, %r3, 8;
	add.s64 	%rd8, %rd6, %rd7;
	ld.global.f64 	%fd1, [%rd8];
	mul.f64 	%fd2, %fd1, 0d3F847AE147AE147B;
	div.rn.f64 	%fd3, %fd2, 0d3FA999999999999A;
	ld.global.f64 	%fd4, [%rd8+-8];
	sub.f64 	%fd5, %fd1, %fd4;
	mul.f64 	%fd6, %fd3, %fd5;
	sub.f64 	%fd7, %fd1, %fd6;
	ld.global.f64 	%fd8, [%rd8+-328];
	sub.f64 	%fd9, %fd1, %fd8;
	mul.f64 	%fd10, %fd3, %fd9;
	sub.f64 	%fd11, %fd7, %fd10;
	cvta.to.global.u64 	%rd9, %rd5;
	add.s64 	%rd10, %rd9, %rd7;
	ld.global.f64 	%fd12, [%rd10+8];
	ld.global.f64 	%fd13, [%rd10+-8];
	sub.f64 	%fd14, %fd12, %fd13;
	mul.f64 	%fd15, %fd14, 0d3FB9999999999999;
	sub.f64 	%fd16, %fd11, %fd15;
	mov.f64 	%fd17, 0d3FA999999999999A;
	{
	.reg .b32 %temp; 
	mov.b64 	{%temp, %r14}, %fd17;
	}
	mov.f64 	%fd18, 0d4000000000000000;
	{
	.reg .b32 %temp; 
	mov.b64 	{%temp, %r15}, %fd18;
	}
	and.b32  	%r17, %r15, 2146435072;
	setp.eq.s32 	%p3, %r17, 1062207488;
	{ // callseq 3, 0
	.param .b64 param0;
	st.param.f64 	[param0], 0d3FA999999999999A;
	.param .b64 retval0;
	call.uni (retval0), 
	__internal_accurate_pow, 
	(
	param0
	);
	ld.param.f64 	%fd19, [retval0];
	} // callseq 3
	setp.lt.s32 	%p4, %r14, 0;
	neg.f64 	%fd21, %fd19;
	selp.f64 	%fd22, %fd21, %fd19, %p3;
	selp.f64 	%fd23, %fd22, %fd19, %p4;
	mov.f64 	%fd24, 0d3F2A36E2EB1C432D;
	div.rn.f64 	%fd25, %fd24, %fd23;
	ld.global.f64 	%fd26, [%rd8+8];
	add.f64 	%fd27, %fd1, %fd1;
	sub.f64 	%fd28, %fd26, %fd27;
	add.f64 	%fd29, %fd4, %fd28;
	fma.rn.f64 	%fd30, %fd25, %fd29, %fd16;
	ld.global.f64 	%fd31, [%rd8+328];
	sub.f64 	%fd32, %fd31, %fd27;
	add.f64 	%fd33, %fd8, %fd32;
	fma.rn.f64 	%fd34, %fd25, %fd33, %fd30;
	cvta.to.global.u64 	%rd11, %rd1;
	add.s64 	%rd12, %rd11, %rd7;
	st.global.f64 	[%rd12], %fd34;
	cvta.to.global.u64 	%rd13, %rd4;
	add.s64 	%rd14, %rd13, %rd7;
	ld.global.f64 	%fd35, [%rd14];
	mul.f64 	%fd36, %fd35, 0d3F847AE147AE147B;
	div.rn.f64 	%fd37, %fd36, 0d3FA999999999999A;
	ld.global.f64 	%fd38, [%rd14+-8];
	sub.f64 	%fd39, %fd35, %fd38;
	mul.f64 	%fd40, %fd37, %fd39;
	sub.f64 	%fd41, %fd35, %fd40;
	ld.global.f64 	%fd42, [%rd14+-328];
	sub.f64 	%fd43, %fd35, %fd42;
	mul.f64 	%fd44, %fd37, %fd43;
	sub.f64 	%fd45, %fd41, %fd44;
	ld.global.f64 	%fd46, [%rd10+328];
	ld.global.f64 	%fd47, [%rd10+-328];
	sub.f64 	%fd48, %fd46, %fd47;
	mul.f64 	%fd49, %fd48, 0d3FB9999999999999;
	sub.f64 	%fd50, %fd45, %fd49;
	ld.global.f64 	%fd51, [%rd14+8];
	add.f64 	%fd52, %fd35, %fd35;
	sub.f64 	%fd53, %fd51, %fd52;
	add.f64 	%fd54, %fd38, %fd53;
	fma.rn.f64 	%fd55, %fd25, %fd54, %fd50;
	ld.global.f64 	%fd56, [%rd14+328];
	sub.f64 	%fd57, %fd56, %fd52;
	add.f64 	%fd58, %fd42, %fd57;
	fma.rn.f64 	%fd59, %fd25, %fd58, %fd55;
	cvta.to.global.u64 	%rd15, %rd2;
	add.s64 	%rd16, %rd15, %rd7;
	st.global.f64 	[%rd16], %fd59;
$L__BB4_3:
	ret;

}
	// .globl	_Z4copyPdS_i
.visible .entry _Z4copyPdS_i(
	.param .u64 .ptr .align 1 _Z4copyPdS_i_param_0,
	.param .u64 .ptr .align 1 _Z4copyPdS_i_param_1,
	.param .u32 _Z4copyPdS_i_param_2
)
{
	.reg .pred 	%p<2>;
	.reg .b32 	%r<11>;
	.reg .b64 	%rd<8>;
	.reg .b64 	%fd<2>;

	ld.param.u64 	%rd1, [_Z4copyPdS_i_param_0];
	ld.param.u64 	%rd2, [_Z4copyPdS_i_param_1];
	ld.param.u32 	%r2, [_Z4copyPdS_i_param_2];
	mov.u32 	%r3, %ntid.x;
	mov.u32 	%r4, %ctaid.x;
	mov.u32 	%r5, %tid.x;
	mad.lo.s32 	%r6, %r3, %r4, %r5;
	mov.u32 	%r7, %ntid.y;
	mov.u32 	%r8, %ctaid.y;
	mov.u32 	%r9, %tid.y;
	mad.lo.s32 	%r10, %r7, %r8, %r9;
	mad.lo.s32 	%r1, %r10, 41, %r6;
	setp.ge.s32 	%p1, %r1, %r2;
	@%p1 bra 	$L__BB5_2;
	cvta.to.global.u64 	%rd3, %rd2;
	cvta.to.global.u64 	%rd4, %rd1;
	mul.wide.s32 	%rd5, %r1, 8;
	add.s64 	%rd6, %rd3, %rd5;
	ld.global.f64 	%fd1, [%rd6];
	add.s64 	%rd7, %rd4, %rd5;
	st.global.f64 	[%rd7], %fd1;
$L__BB5_2:
	ret;

}
.func  (.param .b64 func_retval0) __internal_accurate_pow(
	.param .b64 __internal_accurate_pow_param_0
)
{
	.reg .pred 	%p<8>;
	.reg .b32 	%r<49>;
	.reg .b32 	%f<3>;
	.reg .b64 	%fd<109>;

	ld.param.f64 	%fd10, [__internal_accurate_pow_param_0];
	{
	.reg .b32 %temp; 
	mov.b64 	{%temp, %r46}, %fd10;
	}
	{
	.reg .b32 %temp; 
	mov.b64 	{%r45, %temp}, %fd10;
	}
	shr.u32 	%r47, %r46, 20;
	setp.gt.u32 	%p1, %r46, 1048575;
	@%p1 bra 	$L__BB6_2;
	mul.f64 	%fd11, %fd10, 0d4350000000000000;
	{
	.reg .b32 %temp; 
	mov.b64 	{%temp, %r46}, %fd11;
	}
	{
	.reg .b32 %temp; 
	mov.b64 	{%r45, %temp}, %fd11;
	}
	shr.u32 	%r16, %r46, 20;
	add.s32 	%r47, %r16, -54;
$L__BB6_2:
	add.s32 	%r48, %r47, -1023;
	and.b32  	%r17, %r46, -2146435073;
	or.b32  	%r18, %r17, 1072693248;
	mov.b64 	%fd107, {%r45, %r18};
	setp.lt.u32 	%p2, %r18, 1073127583;
	@%p2 bra 	$L__BB6_4;
	{
	.reg .b32 %temp; 
	mov.b64 	{%r19, %temp}, %fd107;
	}
	{
	.reg .b32 %temp; 
	mov.b64 	{%temp, %r20}, %fd107;
	}
	add.s32 	%r21, %r20, -1048576;
	mov.b64 	%fd107, {%r19, %r21};
	add.s32 	%r48, %r47, -1022;
$L__BB6_4:
	add.f64 	%fd12, %fd107, 0dBFF0000000000000;
	add.f64 	%fd13, %fd107, 0d3FF0000000000000;
	rcp.approx.ftz.f64 	%fd14, %fd13;
	neg.f64 	%fd15, %fd13;
	fma.rn.f64 	%fd16, %fd15, %fd14, 0d3FF0000000000000;
	fma.rn.f64 	%fd17, %fd16, %fd16, %fd16;
	fma.rn.f64 	%fd18, %fd17, %fd14, %fd14;
	mul.f64 	%fd19, %fd12, %fd18;
	fma.rn.f64 	%fd20, %fd12, %fd18, %fd19;
	mul.f64 	%fd21, %fd20, %fd20;
	fma.rn.f64 	%fd22, %fd21, 0d3EB0F5FF7D2CAFE2, 0d3ED0F5D241AD3B5A;
	fma.rn.f64 	%fd23, %fd22, %fd21, 0d3EF3B20A75488A3F;
	fma.rn.f64 	%fd24, %fd23, %fd21, 0d3F1745CDE4FAECD5;
	fma.rn.f64 	%fd25, %fd24, %fd21, 0d3F3C71C7258A578B;
	fma.rn.f64 	%fd26, %fd25, %fd21, 0d3F6249249242B910;
	fma.rn.f64 	%fd27, %fd26, %fd21, 0d3F89999999999DFB;
	sub.f64 	%fd28, %fd12, %fd20;
	add.f64 	%fd29, %fd28, %fd28;
	neg.f64 	%fd30, %fd20;
	fma.rn.f64 	%fd31, %fd30, %fd12, %fd29;
	mul.f64 	%fd32, %fd18, %fd31;
	fma.rn.f64 	%fd33, %fd21, %fd27, 0d3FB5555555555555;
	mov.f64 	%fd34, 0d3FB5555555555555;
	sub.f64 	%fd35, %fd34, %fd33;
	fma.rn.f64 	%fd36, %fd21, %fd27, %fd35;
	add.f64 	%fd37, %fd36, 0dBC46A4CB00B9E7B0;
	add.f64 	%fd38, %fd33, %fd37;
	sub.f64 	%fd39, %fd33, %fd38;
	add.f64 	%fd40, %fd37, %fd39;
	mul.rn.f64 	%fd41, %fd20, %fd20;
	neg.f64 	%fd42, %fd41;
	fma.rn.f64 	%fd43, %fd20, %fd20, %fd42;
	{
	.reg .b32 %temp; 
	mov.b64 	{%r22, %temp}, %fd32;
	}
	{
	.reg .b32 %temp; 
	mov.b64 	{%temp, %r23}, %fd32;
	}
	add.s32 	%r24, %r23, 1048576;
	mov.b64 	%fd44, {%r22, %r24};
	fma.rn.f64 	%fd45, %fd20, %fd44, %fd43;
	mul.rn.f64 	%fd46, %fd41, %fd20;
	neg.f64 	%fd47, %fd46;
	fma.rn.f64 	%fd48, %fd41, %fd20, %fd47;
	fma.rn.f64 	%fd49, %fd41, %fd32, %fd48;
	fma.rn.f64 	%fd50, %fd45, %fd20, %fd49;
	mul.rn.f64 	%fd51, %fd38, %fd46;
	neg.f64 	%fd52, %fd51;
	fma.rn.f64 	%fd53, %fd38, %fd46, %fd52;
	fma.rn.f64 	%fd54, %fd38, %fd50, %fd53;
	fma.rn.f64 	%fd55, %fd40, %fd46, %fd54;
	add.f64 	%fd56, %fd51, %fd55;
	sub.f64 	%fd57, %fd51, %fd56;
	add.f64 	%fd58, %fd55, %fd57;
	add.f64 	%fd59, %fd20, %fd56;
	sub.f64 	%fd60, %fd20, %fd59;
	add.f64 	%fd61, %fd56, %fd60;
	add.f64 	%fd62, %fd58, %fd61;
	add.f64 	%fd63, %fd32, %fd62;
	add.f64 	%fd64, %fd59, %fd63;
	sub.f64 	%fd65, %fd59, %fd64;
	add.f64 	%fd66, %fd63, %fd65;
	xor.b32  	%r25, %r48, -2147483648;
	mov.b32 	%r26, 1127219200;
	mov.b64 	%fd67, {%r25, %r26};
	mov.b32 	%r27, -2147483648;
	mov.b64 	%fd68, {%r27, %r26};
	sub.f64 	%fd69, %fd67, %fd68;
	fma.rn.f64 	%fd70, %fd69, 0d3FE62E42FEFA39EF, %fd64;
	fma.rn.f64 	%fd71, %fd69, 0dBFE62E42FEFA39EF, %fd70;
	sub.f64 	%fd72, %fd71, %fd64;
	sub.f64 	%fd73, %fd66, %fd72;
	fma.rn.f64 	%fd74, %fd69, 0d3C7ABC9E3B39803F, %fd73;
	add.f64 	%fd75, %fd70, %fd74;
	sub.f64 	%fd76, %fd70, %fd75;
	add.f64 	%fd77, %fd74, %fd76;
	mov.f64 	%fd78, 0d4000000000000000;
	{
	.reg .b32 %temp; 
	mov.b64 	{%temp, %r28}, %fd78;
	}
	{
	.reg .b32 %temp; 
	mov.b64 	{%r29, %temp}, %fd78;
	}
	shl.b32 	%r30, %r28, 1;
	setp.gt.u32 	%p3, %r30, -33554433;
	and.b32  	%r31, %r28, -15728641;
	selp.b32 	%r32, %r31, %r28, %p3;
	mov.b64 	%fd79, {%r29, %r32};
	mul.rn.f64 	%fd80, %fd75, %fd79;
	neg.f64 	%fd81, %fd80;
	fma.rn.f64 	%fd82, %fd75, %fd79, %fd81;
	fma.rn.f64 	%fd83, %fd77, %fd79, %fd82;
	add.f64 	%fd4, %fd80, %fd83;
	sub.f64 	%fd84, %fd80, %fd4;
	add.f64 	%fd5, %fd83, %fd84;
	fma.rn.f64 	%fd85, %fd4, 0d3FF71547652B82FE, 0d4338000000000000;
	{
	.reg .b32 %temp; 
	mov.b64 	{%r13, %temp}, %fd85;
	}
	mov.f64 	%fd86, 0dC338000000000000;
	add.rn.f64 	%fd87, %fd85, %fd86;
	fma.rn.f64 	%fd88, %fd87, 0dBFE62E42FEFA39EF, %fd4;
	fma.rn.f64 	%fd89, %fd87, 0dBC7ABC9E3B39803F, %fd88;
	fma.rn.f64 	%fd90, %fd89, 0d3E5ADE1569CE2BDF, 0d3E928AF3FCA213EA;
	fma.rn.f64 	%fd91, %fd90, %fd89, 0d3EC71DEE62401315;
	fma.rn.f64 	%fd92, %fd91, %fd89, 0d3EFA01997C89EB71;
	fma.rn.f64 	%fd93, %fd92, %fd89, 0d3F2A01A014761F65;
	fma.rn.f64 	%fd94, %fd93, %fd89, 0d3F56C16C1852B7AF;
	fma.rn.f64 	%fd95, %fd94, %fd89, 0d3F81111111122322;
	fma.rn.f64 	%fd96, %fd95, %fd89, 0d3FA55555555502A1;
	fma.rn.f64 	%fd97, %fd96, %fd89, 0d3FC5555555555511;
	fma.rn.f64 	%fd98, %fd97, %fd89, 0d3FE000000000000B;
	fma.rn.f64 	%fd99, %fd98, %fd89, 0d3FF0000000000000;
	fma.rn.f64 	%fd100, %fd99, %fd89, 0d3FF0000000000000;
	{
	.reg .b32 %temp; 
	mov.b64 	{%r14, %temp}, %fd100;
	}
	{
	.reg .b32 %temp; 
	mov.b64 	{%temp, %r15}, %fd100;
	}
	shl.b32 	%r33, %r13, 20;
	add.s32 	%r34, %r33, %r15;
	mov.b64 	%fd108, {%r14, %r34};
	{
	.reg .b32 %temp; 
	mov.b64 	{%temp, %r35}, %fd4;
	}
	mov.b32 	%f2, %r35;
	abs.f32 	%f1, %f2;
	setp.lt.f32 	%p4, %f1, 0f4086232B;
	@%p4 bra 	$L__BB6_7;
	setp.lt.f64 	%p5, %fd4, 0d0000000000000000;
	add.f64 	%fd101, %fd4, 0d7FF0000000000000;
	selp.f64 	%fd108, 0d0000000000000000, %fd101, %p5;
	setp.geu.f32 	%p6, %f1, 0f40874800;
	@%p6 bra 	$L__BB6_7;
	shr.u32 	%r36, %r13, 31;
	add.s32 	%r37, %r13, %r36;
	shr.s32 	%r38, %r37, 1;
	shl.b32 	%r39, %r38, 20;
	add.s32 	%r40, %r15, %r39;
	mov.b64 	%fd102, {%r14, %r40};
	sub.s32 	%r41, %r13, %r38;
	shl.b32 	%r42, %r41, 20;
	add.s32 	%r43, %r42, 1072693248;
	mov.b32 	%r44, 0;
	mov.b64 	%fd103, {%r44, %r43};
	mul.f64 	%fd108, %fd103, %fd102;
$L__BB6_7:
	abs.f64 	%fd104, %fd108;
	setp.eq.f64 	%p7, %fd104, 0d7FF0000000000000;
	fma.rn.f64 	%fd105, %fd108, %fd5, %fd108;
	selp.f64 	%fd106, %fd108, %fd105, %p7;
	st.param.f64 	[func_retval0], %fd106;
	ret;

}


// ===== COMPILED SASS (sm_100) =====

	.target	sm_100

	.elftype	@"ET_EXEC"


//--------------------- .note.nv.tkinfo           --------------------------
	.section	.note.nv.tkinfo,"",@"SHT_NOTE"
	.sectionflags	@"SHF_NOTE_NV_TKINFO"
	.tkinfo
        /*0018*/ 	.word	0x00000002
        /*0030*/ 	.string	""
        /*0030*/ 	.string	"ptxas"
        /*0030*/ 	.string	"Cuda compilation tools, release 13.0, V13.0.88"
        /*0030*/ 	.string	"Build cuda_13.0.r13.0/compiler.36424714_0"
        /*0030*/ 	.string	"-arch sm_100 -m 64 "



//--------------------- .note.nv.cuinfo           --------------------------
	.section	.note.nv.cuinfo,"",@"SHT_NOTE"
	.sectionflags	@"SHF_NOTE_NV_CUINFO"
        /*0018*/ 	.short	0x0002
        /*001a*/ 	.short	0x0064
        /*001c*/ 	.short	0x0082
	.zero		2


//--------------------- .nv.info                  --------------------------
	.section	.nv.info,"",@"SHT_CUDA_INFO"
	.align	4


	//----- nvinfo : EIATTR_REGCOUNT
	.align		4
        /*0000*/ 	.byte	0x04, 0x2f
        /*0002*/ 	.short	(.L_1 - .L_0)
	.align		4
.L_0:
        /*0004*/ 	.word	index@(_Z8linspacePdddi)
        /*0008*/ 	.word	0x0000001b


	//----- nvinfo : EIATTR_FRAME_SIZE
	.align		4
.L_1:
        /*000c*/ 	.byte	0x04, 0x11
        /*000e*/ 	.short	(.L_3 - .L_2)
	.align		4
.L_2:
        /*0010*/ 	.word	index@($__internal_2_$__cuda_sm20_div_rn_f64_full)
        /*0014*/ 	.word	0x00000000


	//----- nvinfo : EIATTR_FRAME_SIZE
	.align		4
.L_3:
        /*0018*/ 	.byte	0x04, 0x11
        /*001a*/ 	.short	(.L_5 - .L_4)
	.align		4
.L_4:
        /*001c*/ 	.word	index@(_Z8linspacePdddi)
        /*0020*/ 	.word	0x00000000


	//----- nvinfo : EIATTR_REGCOUNT
	.align		4
.L_5:
        /*0024*/ 	.byte	0x04, 0x2f
        /*0026*/ 	.short	(.L_7 - .L_6)
	.align		4
.L_6:
        /*0028*/ 	.word	index@(_Z8meshgridPdS_S_S_i)
        /*002c*/ 	.word	0x0000000e


	//----- nvinfo : EIATTR_FRAME_SIZE
	.align		4
.L_7:
        /*0030*/ 	.byte	0x04, 0x11
        /*0032*/ 	.short	(.L_9 - .L_8)
	.align		4
.L_8:
        /*0034*/ 	.word	index@(_Z8meshgridPdS_S_S_i)
        /*0038*/ 	.word	0x00000000


	//----- nvinfo : EIATTR_REGCOUNT
	.align		4
.L_9:
        /*003c*/ 	.byte	0x04, 0x2f
        /*003e*/ 	.short	(.L_11 - .L_10)
	.align		4
.L_10:
        /*0040*/ 	.word	index@(_Z6bBlockPdS_S_i)
        /*0044*/ 	.word	0x00000020


	//----- nvinfo : EIATTR_FRAME_SIZE
	.align		4
.L_11:
        /*0048*/ 	.byte	0x04, 0x11
        /*004a*/ 	.short	(.L_13 - .L_12)
	.align		4
.L_12:
        /*004c*/ 	.word	index@($_Z6bBlockPdS_S_i$__internal_accurate_pow)
        /*0050*/ 	.word	0x00000000


	//----- nvinfo : EIATTR_FRAME_SIZE
	.align		4
.L_13:
        /*0054*/ 	.byte	0x04, 0x11
        /*0056*/ 	.short	(.L_15 - .L_14)
	.align		4
.L_14:
        /*0058*/ 	.word	index@($__internal_1_$__cuda_sm20_div_rn_f64_full)
        /*005c*/ 	.word	0x00000000


	//----- nvinfo : EIATTR_FRAME_SIZE
	.align		4
.L_15:
        /*0060*/ 	.byte	0x04, 0x11
        /*0062*/ 	.short	(.L_17 - .L_16)
	.align		4
.L_16:
        /*0064*/ 	.word	index@(_Z6bBlockPdS_S_i)
        /*0068*/ 	.word	0x00000000


	//----- nvinfo : EIATTR_REGCOUNT
	.align		4
.L_17:
        /*006c*/ 	.byte	0x04, 0x2f
        /*006e*/ 	.short	(.L_19 - .L_18)
	.align		4
.L_18:
        /*0070*/ 	.word	index@(_Z6pBlockPdS_S_i)
        /*0074*/ 	.word	0x0000001a


	//----- nvinfo : EIATTR_FRAME_SIZE
	.align		4
.L_19:
        /*0078*/ 	.byte	0x04, 0x11
        /*007a*/ 	.short	(.L_21 - .L_20)
	.align		4
.L_20:
        /*007c*/ 	.word	index@($_Z6pBlockPdS_S_i$__internal_accurate_pow)
        /*0080*/ 	.word	0x00000000


	//----- nvinfo : EIATTR_FRAME_SIZE
	.align		4
.L_21:
        /*0084*/ 	.byte	0x04, 0x11
        /*0086*/ 	.short	(.L_23 - .L_22)
	.align		4
.L_22:
        /*0088*/ 	.word	index@(_Z6pBlockPdS_S_i)
        /*008c*/ 	.word	0x00000000


	//----- nvinfo : EIATTR_REGCOUNT
	.align		4
.L_23:
        /*0090*/ 	.byte	0x04, 0x2f
        /*0092*/ 	.short	(.L_25 - .L_24)
	.align		4
.L_24:
        /*0094*/ 	.word	index@(_Z7uvBlockPdS_S_S_S_i)
        /*0098*/ 	.word	0x00000026


	//----- nvinfo : EIATTR_FRAME_SIZE
	.align		4
.L_25:
        /*009c*/ 	.byte	0x04, 0x11
        /*009e*/ 	.short	(.L_27 - .L_26)
	.align		4
.L_26:
        /*00a0*/ 	.word	index@($_Z7uvBlockPdS_S_S_S_i$__internal_accurate_pow)
        /*00a4*/ 	.word	0x00000000


	//----- nvinfo : EIATTR_FRAME_SIZE
	.align		4
.L_27:
        /*00a8*/ 	.byte	0x04, 0x11
        /*00aa*/ 	.short	(.L_29 - .L_28)
	.align		4
.L_28:
        /*00ac*/ 	.word	index@($__internal_0_$__cuda_sm20_div_rn_f64_full)
        /*00b0*/ 	.word	0x00000000


	//----- nvinfo : EIATTR_FRAME_SIZE
	.align		4
.L_29:
        /*00b4*/ 	.byte	0x04, 0x11
        /*00b6*/ 	.short	(.L_31 - .L_30)
	.align		4
.L_30:
        /*00b8*/ 	.word	index@(_Z7uvBlockPdS_S_S_S_i)
        /*00bc*/ 	.word	0x00000000


	//----- nvinfo : EIATTR_REGCOUNT
	.align		4
.L_31:
        /*00c0*/ 	.byte	0x04, 0x2f
        /*00c2*/ 	.short	(.L_33 - .L_32)
	.align		4
.L_32:
        /*00c4*/ 	.word	index@(_Z4copyPdS_i)
        /*00c8*/ 	.word	0x0000000a


	//----- nvinfo : EIATTR_FRAME_SIZE
	.align		4
.L_33:
        /*00cc*/ 	.byte	0x04, 0x11
        /*00ce*/ 	.short	(.L_35 - .L_34)
	.align		4
.L_34:
        /*00d0*/ 	.word	index@(_Z4copyPdS_i)
        /*00d4*/ 	.word	0x00000000


	//----- nvinfo : EIATTR_MIN_STACK_SIZE
	.align		4
.L_35:
        /*00d8*/ 	.byte	0x04, 0x12
        /*00da*/ 	.short	(.L_37 - .L_36)
	.align		4
.L_36:
        /*00dc*/ 	.word	index@(_Z4copyPdS_i)
        /*00e0*/ 	.word	0x00000000


	//----- nvinfo : EIATTR_MIN_STACK_SIZE
	.align		4
.L_37:
        /*00e4*/ 	.byte	0x04, 0x12
        /*00e6*/ 	.short	(.L_39 - .L_38)
	.align		4
.L_38:
        /*00e8*/ 	.word	index@(_Z7uvBlockPdS_S_S_S_i)
        /*00ec*/ 	.word	0x00000000


	//----- nvinfo : EIATTR_MIN_STACK_SIZE
	.align		4
.L_39:
        /*00f0*/ 	.byte	0x04, 0x12
        /*00f2*/ 	.short	(.L_41 - .L_40)
	.align		4
.L_40:
        /*00f4*/ 	.word	index@(_Z6pBlockPdS_S_i)
        /*00f8*/ 	.word	0x00000000


	//----- nvinfo : EIATTR_MIN_STACK_SIZE
	.align		4
.L_41:
        /*00fc*/ 	.byte	0x04, 0x12
        /*00fe*/ 	.short	(.L_43 - .L_42)
	.align		4
.L_42:
        /*0100*/ 	.word	index@(_Z6bBlockPdS_S_i)
        /*0104*/ 	.word	0x00000000


	//----- nvinfo : EIATTR_MIN_STACK_SIZE
	.align		4
.L_43:
        /*0108*/ 	.byte	0x04, 0x12
        /*010a*/ 	.short	(.L_45 - .L_44)
	.align		4
.L_44:
        /*010c*/ 	.word	index@(_Z8meshgridPdS_S_S_i)
        /*0110*/ 	.word	0x00000000


	//----- nvinfo : EIATTR_MIN_STACK_SIZE
	.align		4
.L_45:
        /*0114*/ 	.byte	0x04, 0x12
        /*0116*/ 	.short	(.L_47 - .L_46)
	.align		4
.L_46:
        /*0118*/ 	.word	index@(_Z8linspacePdddi)
        /*011c*/ 	.word	0x00000000
.L_47:


//--------------------- .nv.compat                --------------------------
	.section	.nv.compat,"",@"SHT_CUDA_COMPAT_INFO"
	.align	4
        /*0000*/ 	.byte	0x02, 0x09, 0x00, 0x00, 0x02, 0x02, 0x01, 0x00, 0x02, 0x05, 0x05, 0x00, 0x03, 0x07, 0x01, 0x01
        /*0010*/ 	.byte	0x02, 0x03, 0x00, 0x00, 0x02, 0x06, 0x01, 0x00, 0x04, 0x0b, 0x08, 0x00, 0x01, 0x00, 0x00, 0x00
        /*0020*/ 	.byte	0x00, 0x00, 0x00, 0x00


//--------------------- .nv.info._Z4copyPdS_i     --------------------------
	.section	.nv.info._Z4copyPdS_i,"",@"SHT_CUDA_INFO"
	.sectionflags	@""
	.align	4


	//----- nvinfo : EIATTR_CUDA_API_VERSION
	.align		4
        /*0000*/ 	.byte	0x04, 0x37
        /*0002*/ 	.short	(.L_49 - .L_48)
.L_48:
        /*0004*/ 	.word	0x00000082


	//----- nvinfo : EIATTR_KPARAM_INFO
	.align		4
.L_49:
        /*0008*/ 	.byte	0x04, 0x17
        /*000a*/ 	.short	(.L_51 - .L_50)
.L_50:
        /*000c*/ 	.word	0x00000000
        /*0010*/ 	.short	0x0002
        /*0012*/ 	.short	0x0010
        /*0014*/ 	.byte	0x00, 0xf0, 0x11, 0x00


	//----- nvinfo : EIATTR_KPARAM_INFO
	.align		4
.L_51:
        /*0018*/ 	.byte	0x04, 0x17
        /*001a*/ 	.short	(.L_53 - .L_52)
.L_52:
        /*001c*/ 	.word	0x00000000
        /*0020*/ 	.short	0x0001
        /*0022*/ 	.short	0x0008
        /*0024*/ 	.byte	0x00, 0xf5, 0x21, 0x00


	//----- nvinfo : EIATTR_KPARAM_INFO
	.align		4
.L_53:
        /*0028*/ 	.byte	0x04, 0x17
        /*002a*/ 	.short	(.L_55 - .L_54)
.L_54:
        /*002c*/ 	.word	0x00000000
        /*0030*/ 	.short	0x0000
        /*0032*/ 	.short	0x0000
        /*0034*/ 	.byte	0x00, 0xf5, 0x21, 0x00


	//----- nvinfo : EIATTR_SPARSE_MMA_MASK
	.align		4
.L_55:
        /*0038*/ 	.byte	0x03, 0x50
        /*003a*/ 	.short	0x0000


	//----- nvinfo : EIATTR_MAXREG_COUNT
	.align		4
        /*003c*/ 	.byte	0x03, 0x1b
        /*003e*/ 	.short	0x00ff


	//----- nvinfo : EIATTR_MERCURY_ISA_VERSION
	.align		4
        /*0040*/ 	.byte	0x03, 0x5f
        /*0042*/ 	.short	0x0101


	//----- nvinfo : EIATTR_VRC_CTA_INIT_COUNT
	.align		4
        /*0044*/ 	.byte	0x02, 0x4a
	.zero		1
	.zero		1


	//----- nvinfo : EIATTR_EXIT_INSTR_OFFSETS
	.align		4
        /*0048*/ 	.byte	0x04, 0x1c
        /*004a*/ 	.short	(.L_57 - .L_56)


	//   ....[0]....
.L_56:
        /*004c*/ 	.word	0x000000c0


	//   ....[1]....
        /*0050*/ 	.word	0x00000140


	//----- nvinfo : EIATTR_CBANK_PARAM_SIZE
	.align		4
.L_57:
        /*0054*/ 	.byte	0x03, 0x19
        /*0056*/ 	.short	0x0014


	//----- nvinfo : EIATTR_PARAM_CBANK
	.align		4
        /*0058*/ 	.byte	0x04, 0x0a
        /*005a*/ 	.short	(.L_59 - .L_58)
	.align		4
.L_58:
        /*005c*/ 	.word	index@(.nv.constant0._Z4copyPdS_i)
        /*0060*/ 	.short	0x0380
        /*0062*/ 	.short	0x0014


	//----- nvinfo : EIATTR_SW_WAR
	.align		4
.L_59:
        /*0064*/ 	.byte	0x04, 0x36
        /*0066*/ 	.short	(.L_61 - .L_60)
.L_60:
        /*0068*/ 	.word	0x00000008
.L_61:


//--------------------- .nv.info._Z7uvBlockPdS_S_S_S_i --------------------------
	.section	.nv.info._Z7uvBlockPdS_S_S_S_i,"",@"SHT_CUDA_INFO"
	.sectionflags	@""
	.align	4


	//----- nvinfo : EIATTR_CUDA_API_VERSION
	.align		4
        /*0000*/ 	.byte	0x04, 0x37
        /*0002*/ 	.short	(.L_63 - .L_62)
.L_62:
        /*0004*/ 	.word	0x00000082


	//----- nvinfo : EIATTR_KPARAM_INFO
	.align		4
.L_63:
        /*0008*/ 	.byte	0x04, 0x17
        /*000a*/ 	.short	(.L_65 - .L_64)
.L_64:
        /*000c*/ 	.word	0x00000000
        /*0010*/ 	.short	0x0005
        /*0012*/ 	.short	0x0028
        /*0014*/ 	.byte	0x00, 0xf0, 0x11, 0x00


	//----- nvinfo : EIATTR_KPARAM_INFO
	.align		4
.L_65:
        /*0018*/ 	.byte	0x04, 0x17
        /*001a*/ 	.short	(.L_67 - .L_66)
.L_66:
        /*001c*/ 	.word	0x00000000
        /*0020*/ 	.short	0x0004
        /*0022*/ 	.short	0x0020
        /*0024*/ 	.byte	0x00, 0xf5, 0x21, 0x00


	//----- nvinfo : EIATTR_KPARAM_INFO
	.align		4
.L_67:
        /*0028*/ 	.byte	0x04, 0x17
        /*002a*/ 	.short	(.L_69 - .L_68)
.L_68:
        /*002c*/ 	.word	0x00000000
        /*0030*/ 	.short	0x0003
        /*0032*/ 	.short	0x0018
        /*0034*/ 	.byte	0x00, 0xf5, 0x21, 0x00


	//----- nvinfo : EIATTR_KPARAM_INFO
	.align		4
.L_69:
        /*0038*/ 	.byte	0x04, 0x17
        /*003a*/ 	.short	(.L_71 - .L_70)
.L_70:
        /*003c*/ 	.word	0x00000000
        /*0040*/ 	.short	0x0002
        /*0042*/ 	.short	0x0010
        /*0044*/ 	.byte	0x00, 0xf5, 0x21, 0x00


	//----- nvinfo : EIATTR_KPARAM_INFO
	.align		4
.L_71:
        /*0048*/ 	.byte	0x04, 0x17
        /*004a*/ 	.short	(.L_73 - .L_72)
.L_72:
        /*004c*/ 	.word	0x00000000
        /*0050*/ 	.short	0x0001
        /*0052*/ 	.short	0x0008
        /*0054*/ 	.byte	0x00, 0xf5, 0x21, 0x00


	//----- nvinfo : EIATTR_KPARAM_INFO
	.align		4
.L_73:
        /*0058*/ 	.byte	0x04, 0x17
        /*005a*/ 	.short	(.L_75 - .L_74)
.L_74:
        /*005c*/ 	.word	0x00000000
        /*0060*/ 	.short	0x0000
        /*0062*/ 	.short	0x0000
        /*0064*/ 	.byte	0x00, 0xf5, 0x21, 0x00


	//----- nvinfo : EIATTR_SPARSE_MMA_MASK
	.align		4
.L_75:
        /*0068*/ 	.byte	0x03, 0x50
        /*006a*/ 	.short	0x0000


	//----- nvinfo : EIATTR_MAXREG_COUNT
	.align		4
        /*006c*/ 	.byte	0x03, 0x1b
        /*006e*/ 	.short	0x00ff


	//----- nvinfo : EIATTR_MERCURY_ISA_VERSION
	.align		4
        /*0070*/ 	.byte	0x03, 0x5f
        /*0072*/ 	.short	0x0101


	//----- nvinfo : EIATTR_VRC_CTA_INIT_COUNT
	.align		4
        /*0074*/ 	.byte	0x02, 0x4a
	.zero		1
	.zero		1


	//----- nvinfo : EIATTR_EXIT_INSTR_OFFSETS
	.align		4
        /*0078*/ 	.byte	0x04, 0x1c
        /*007a*/ 	.short	(.L_77 - .L_76)


	//   ....[0]....
.L_76:
        /*007c*/ 	.word	0x000000c0


	//   ....[1]....
        /*0080*/ 	.word	0x00000100


	//   ....[2]....
        /*0084*/ 	.word	0x000009b0


	//----- nvinfo : EIATTR_CRS_STACK_SIZE
	.align		4
.L_77:
        /*0088*/ 	.byte	0x04, 0x1e
        /*008a*/ 	.short	(.L_79 - .L_78)
.L_78:
        /*008c*/ 	.word	0x00000000


	//----- nvinfo : EIATTR_CBANK_PARAM_SIZE
	.align		4
.L_79:
        /*0090*/ 	.byte	0x03, 0x19
        /*0092*/ 	.short	0x002c


	//----- nvinfo : EIATTR_PARAM_CBANK
	.align		4
        /*0094*/ 	.byte	0x04, 0x0a
        /*0096*/ 	.short	(.L_81 - .L_80)
	.align		4
.L_80:
        /*0098*/ 	.word	index@(.nv.constant0._Z7uvBlockPdS_S_S_S_i)
        /*009c*/ 	.short	0x0380
        /*009e*/ 	.short	0x002c


	//----- nvinfo : EIATTR_SW_WAR
	.align		4
.L_81:
        /*00a0*/ 	.byte	0x04, 0x36
        /*00a2*/ 	.short	(.L_83 - .L_82)
.L_82:
        /*00a4*/ 	.word	0x00000008
.L_83:


//--------------------- .nv.info._Z6pBlockPdS_S_i --------------------------
	.section	.nv.info._Z6pBlockPdS_S_i,"",@"SHT_CUDA_INFO"
	.sectionflags	@""
	.align	4


	//----- nvinfo : EIATTR_CUDA_API_VERSION
	.align		4
        /*0000*/ 	.byte	0x04, 0x37
        /*0002*/ 	.short	(.L_85 - .L_84)
.L_84:
        /*0004*/ 	.word	0x00000082


	//----- nvinfo : EIATTR_KPARAM_INFO
	.align		4
.L_85:
        /*0008*/ 	.byte	0x04, 0x17
        /*000a*/ 	.short	(.L_87 - .L_86)
.L_86:
        /*000c*/ 	.word	0x00000000
        /*0010*/ 	.short	0x0003
        /*0012*/ 	.short	0x0018
        /*0014*/ 	.byte	0x00, 0xf0, 0x11, 0x00


	//----- nvinfo : EIATTR_KPARAM_INFO
	.align		4
.L_87:
        /*0018*/ 	.byte	0x04, 0x17
        /*001a*/ 	.short	(.L_89 - .L_88)
.L_88:
        /*001c*/ 	.word	0x00000000
        /*0020*/ 	.short	0x0002
        /*0022*/ 	.short	0x0010
        /*0024*/ 	.byte	0x00, 0xf5, 0x21, 0x00


	//----- nvinfo : EIATTR_KPARAM_INFO
	.align		4
.L_89:
        /*0028*/ 	.byte	0x04, 0x17
        /*002a*/ 	.short	(.L_91 - .L_90)
.L_90:
        /*002c*/ 	.word	0x00000000
        /*0030*/ 	.short	0x0001
        /*0032*/ 	.short	0x0008
        /*0034*/ 	.byte	0x00, 0xf5, 0x21, 0x00


	//----- nvinfo : EIATTR_KPARAM_INFO
	.align		4
.L_91:
        /*0038*/ 	.byte	0x04, 0x17
        /*003a*/ 	.short	(.L_93 - .L_92)
.L_92:
        /*003c*/ 	.word	0x00000000
        /*0040*/ 	.short	0x0000
        /*0042*/ 	.short	0x0000
        /*0044*/ 	.byte	0x00, 0xf5, 0x21, 0x00


	//----- nvinfo : EIATTR_SPARSE_MMA_MASK
	.align		4
.L_93:
        /*0048*/ 	.byte	0x03, 0x50
        /*004a*/ 	.short	0x0000


	//----- nvinfo : EIATTR_MAXREG_COUNT
	.align		4
        /*004c*/ 	.byte	0x03, 0x1b
        /*004e*/ 	.short	0x00ff


	//----- nvinfo : EIATTR_MERCURY_ISA_VERSION
	.align		4
        /*0050*/ 	.byte	0x03, 0x5f
        /*0052*/ 	.short	0x0101


	//----- nvinfo : EIATTR_VRC_CTA_INIT_COUNT
	.align		4
        /*0054*/ 	.byte	0x02, 0x4a
	.zero		1
	.zero		1


	//----- nvinfo : EIATTR_EXIT_INSTR_OFFSETS
	.align		4
        /*0058*/ 	.byte	0x04, 0x1c
        /*005a*/ 	.short	(.L_95 - .L_94)


	//   ....[0]....
.L_94:
        /*005c*/ 	.word	0x000000c0


	//   ....[1]....
        /*0060*/ 	.word	0x00000100


	//   ....[2]....
        /*0064*/ 	.word	0x00000260


	//----- nvinfo : EIATTR_CRS_STACK_SIZE
	.align		4
.L_95:
        /*0068*/ 	.byte	0x04, 0x1e
        /*006a*/ 	.short	(.L_97 - .L_96)
.L_96:
        /*006c*/ 	.word	0x00000000


	//----- nvinfo : EIATTR_CBANK_PARAM_SIZE
	.align		4
.L_97:
        /*0070*/ 	.byte	0x03, 0x19
        /*0072*/ 	.short	0x001c


	//----- nvinfo : EIATTR_PARAM_CBANK
	.align		4
        /*0074*/ 	.byte	0x04, 0x0a
        /*0076*/ 	.short	(.L_99 - .L_98)
	.align		4
.L_98:
        /*0078*/ 	.word	index@(.nv.constant0._Z6pBlockPdS_S_i)
        /*007c*/ 	.short	0x0380
        /*007e*/ 	.short	0x001c


	//----- nvinfo : EIATTR_SW_WAR
	.align		4
.L_99:
        /*0080*/ 	.byte	0x04, 0x36
        /*0082*/ 	.short	(.L_101 - .L_100)
.L_100:
        /*0084*/ 	.word	0x00000008
.L_101:


//--------------------- .nv.info._Z6bBlockPdS_S_i --------------------------
	.section	.nv.info._Z6bBlockPdS_S_i,"",@"SHT_CUDA_INFO"
	.sectionflags	@""
	.align	4


	//----- nvinfo : EIATTR_CUDA_API_VERSION
	.align		4
        /*0000*/ 	.byte	0x04, 0x37
        /*0002*/ 	.short	(.L_103 - .L_102)
.L_102:
        /*0004*/ 	.word	0x00000082


	//----- nvinfo : EIATTR_KPARAM_INFO
	.align		4
.L_103:
        /*0008*/ 	.byte	0x04, 0x17
        /*000a*/ 	.short	(.L_105 - .L_104)
.L_104:
        /*000c*/ 	.word	0x00000000
        /*0010*/ 	.short	0x0003
        /*0012*/ 	.short	0x0018
        /*0014*/ 	.byte	0x00, 0xf0, 0x11, 0x00


	//----- nvinfo : EIATTR_KPARAM_INFO
	.align		4
.L_105:
        /*0018*/ 	.byte	0x04, 0x17
        /*001a*/ 	.short	(.L_107 - .L_106)
.L_106:
        /*001c*/ 	.word	0x00000000
        /*0020*/ 	.short	0x0002
        /*0022*/ 	.short	0x0010
        /*0024*/ 	.byte	0x00, 0xf5, 0x21, 0x00


	//----- nvinfo : EIATTR_KPARAM_INFO
	.align		4
.L_107:
        /*0028*/ 	.byte	0x04, 0x17
        /*002a*/ 	.short	(.L_109 - .L_108)
.L_108:
        /*002c*/ 	.word	0x00000000
        /*0030*/ 	.short	0x0001
        /*0032*/ 	.short	0x0008
        /*0034*/ 	.byte	0x00, 0xf5, 0x21, 0x00


	//----- nvinfo : EIATTR_KPARAM_INFO
	.align		4
.L_109:
        /*0038*/ 	.byte	0x04, 0x17
        /*003a*/ 	.short	(.L_111 - .L_110)
.L_110:
        /*003c*/ 	.word	0x00000000
        /*0040*/ 	.short	0x0000
        /*0042*/ 	.short	0x0000
        /*0044*/ 	.byte	0x00, 0xf5, 0x21, 0x00


	//----- nvinfo : EIATTR_SPARSE_MMA_MASK
	.align		4
.L_111:
        /*0048*/ 	.byte	0x03, 0x50
        /*004a*/ 	.short	0x0000


	//----- nvinfo : EIATTR_MAXREG_COUNT
	.align		4
        /*004c*/ 	.byte	0x03, 0x1b
        /*004e*/ 	.short	0x00ff


	//----- nvinfo : EIATTR_MERCURY_ISA_VERSION
	.align		4
        /*0050*/ 	.byte	0x03, 0x5f
        /*0052*/ 	.short	0x0101


	//----- nvinfo : EIATTR_VRC_CTA_INIT_COUNT
	.align		4
        /*0054*/ 	.byte	0x02, 0x4a
	.zero		1
	.zero		1


	//----- nvinfo : EIATTR_EXIT_INSTR_OFFSETS
	.align		4
        /*0058*/ 	.byte	0x04, 0x1c
        /*005a*/ 	.short	(.L_113 - .L_112)


	//   ....[0]....
.L_112:
        /*005c*/ 	.word	0x000000c0


	//   ....[1]....
        /*0060*/ 	.word	0x00000100


	//   ....[2]....
        /*0064*/ 	.word	0x00000b30


	//----- nvinfo : EIATTR_CRS_STACK_SIZE
	.align		4
.L_113:
        /*0068*/ 	.byte	0x04, 0x1e
        /*006a*/ 	.short	(.L_115 - .L_114)
.L_114:
        /*006c*/ 	.word	0x00000000


	//----- nvinfo : EIATTR_CBANK_PARAM_SIZE
	.align		4
.L_115:
        /*0070*/ 	.byte	0x03, 0x19
        /*0072*/ 	.short	0x001c


	//----- nvinfo : EIATTR_PARAM_CBANK
	.align		4
        /*0074*/ 	.byte	0x04, 0x0a
        /*0076*/ 	.short	(.L_117 - .L_116)
	.align		4
.L_116:
        /*0078*/ 	.word	index@(.nv.constant0._Z6bBlockPdS_S_i)
        /*007c*/ 	.short	0x0380
        /*007e*/ 	.short	0x001c


	//----- nvinfo : EIATTR_SW_WAR
	.align		4
.L_117:
        /*0080*/ 	.byte	0x04, 0x36
        /*0082*/ 	.short	(.L_119 - .L_118)
.L_118:
        /*0084*/ 	.word	0x00000008
.L_119:


//--------------------- .nv.info._Z8meshgridPdS_S_S_i --------------------------
	.section	.nv.info._Z8meshgridPdS_S_S_i,"",@"SHT_CUDA_INFO"
	.sectionflags	@""
	.align	4


	//----- nvinfo : EIATTR_CUDA_API_VERSION
	.align		4
        /*0000*/ 	.byte	0x04, 0x37
        /*0002*/ 	.short	(.L_121 - .L_120)
.L_120:
        /*0004*/ 	.word	0x00000082


	//----- nvinfo : EIATTR_KPARAM_INFO
	.align		4
.L_121:
        /*0008*/ 	.byte	0x04, 0x17
        /*000a*/ 	.short	(.L_123 - .L_122)
.L_122:
        /*000c*/ 	.word	0x00000000
        /*0010*/ 	.short	0x0004
        /*0012*/ 	.short	0x0020
        /*0014*/ 	.byte	0x00, 0xf0, 0x11, 0x00


	//----- nvinfo : EIATTR_KPARAM_INFO
	.align		4
.L_123:
        /*0018*/ 	.byte	0x04, 0x17
        /*001a*/ 	.short	(.L_125 - .L_124)
.L_124:
        /*001c*/ 	.word	0x00000000
        /*0020*/ 	.short	0x0003
        /*0022*/ 	.short	0x0018
        /*0024*/ 	.byte	0x00, 0xf5, 0x21, 0x00


	//----- nvinfo : EIATTR_KPARAM_INFO
	.align		4
.L_125:
        /*0028*/ 	.byte	0x04, 0x17
        /*002a*/ 	.short	(.L_127 - .L_126)
.L_126:
        /*002c*/ 	.word	0x00000000
        /*0030*/ 	.short	0x0002
        /*0032*/ 	.short	0x0010
        /*0034*/ 	.byte	0x00, 0xf5, 0x21, 0x00


	//----- nvinfo : EIATTR_KPARAM_INFO
	.align		4
.L_127:
        /*0038*/ 	.byte	0x04, 0x17
        /*003a*/ 	.short	(.L_129 - .L_128)
.L_128:
        /*003c*/ 	.word	0x00000000
        /*0040*/ 	.short	0x0001
        /*0042*/ 	.short	0x0008
        /*0044*/ 	.byte	0x00, 0xf5, 0x21, 0x00


	//----- nvinfo : EIATTR_KPARAM_INFO
	.align		4
.L_129:
        /*0048*/ 	.byte	0x04, 0x17
        /*004a*/ 	.short	(.L_131 - .L_130)
.L_130:
        /*004c*/ 	.word	0x00000000
        /*0050*/ 	.short	0x0000
        /*0052*/ 	.short	0x0000
        /*0054*/ 	.byte	0x00, 0xf5, 0x21, 0x00


	//----- nvinfo : EIATTR_SPARSE_MMA_MASK
	.align		4
.L_131:
        /*0058*/ 	.byte	0x03, 0x50
        /*005a*/ 	.short	0x0000


	//----- nvinfo : EIATTR_MAXREG_COUNT
	.align		4
        /*005c*/ 	.byte	0x03, 0x1b
        /*005e*/ 	.short	0x00ff


	//----- nvinfo : EIATTR_MERCURY_ISA_VERSION
	.align		4
        /*0060*/ 	.byte	0x03, 0x5f
        /*0062*/ 	.short	0x0101


	//----- nvinfo : EIATTR_VRC_CTA_INIT_COUNT
	.align		4
        /*0064*/ 	.byte	0x02, 0x4a
	.zero		1
	.zero		1


	//----- nvinfo : EIATTR_EXIT_INSTR_OFFSETS
	.align		4
        /*0068*/ 	.byte	0x04, 0x1c
        /*006a*/ 	.short	(.L_133 - .L_132)


	//   ....[0]....
.L_132:
        /*006c*/ 	.word	0x000000c0


	//   ....[1]....
        /*0070*/ 	.word	0x000001a0


	//----- nvinfo : EIATTR_CBANK_PARAM_SIZE
	.align		4
.L_133:
        /*0074*/ 	.byte	0x03, 0x19
        /*0076*/ 	.short	0x0024


	//----- nvinfo : EIATTR_PARAM_CBANK
	.align		4
        /*0078*/ 	.byte	0x04, 0x0a
        /*007a*/ 	.short	(.L_135 - .L_134)
	.align		4
.L_134:
        /*007c*/ 	.word	index@(.nv.constant0._Z8meshgridPdS_S_S_i)
        /*0080*/ 	.short	0x0380
        /*0082*/ 	.short	0x0024


	//----- nvinfo : EIATTR_SW_WAR
	.align		4
.L_135:
        /*0084*/ 	.byte	0x04, 0x36
        /*0086*/ 	.short	(.L_137 - .L_136)
.L_136:
        /*0088*/ 	.word	0x00000008
.L_137:


//--------------------- .nv.info._Z8linspacePdddi --------------------------
	.section	.nv.info._Z8linspacePdddi,"",@"SHT_CUDA_INFO"
	.sectionflags	@""
	.align	4


	//----- nvinfo : EIATTR_CUDA_API_VERSION
	.align		4
        /*0000*/ 	.byte	0x04, 0x37
        /*0002*/ 	.short	(.L_139 - .L_138)
.L_138:
        /*0004*/ 	.word	0x00000082


	//----- nvinfo : EIATTR_KPARAM_INFO
	.align		4
.L_139:
        /*0008*/ 	.byte	0x04, 0x17
        /*000a*/ 	.short	(.L_141 - .L_140)
.L_140:
        /*000c*/ 	.word	0x00000000
        /*0010*/ 	.short	0x0003
        /*0012*/ 	.short	0x0018
        /*0014*/ 	.byte	0x00, 0xf0, 0x11, 0x00


	//----- nvinfo : EIATTR_KPARAM_INFO
	.align		4
.L_141:
        /*0018*/ 	.byte	0x04, 0x17
        /*001a*/ 	.short	(.L_143 - .L_142)
.L_142:
        /*001c*/ 	.word	0x00000000
        /*0020*/ 	.short	0x0002
        /*0022*/ 	.short	0x0010
        /*0024*/ 	.byte	0x00, 0xf0, 0x21, 0x00


	//----- nvinfo : EIATTR_KPARAM_INFO
	.align		4
.L_143:
        /*0028*/ 	.byte	0x04, 0x17
        /*002a*/ 	.short	(.L_145 - .L_144)
.L_144:
        /*002c*/ 	.word	0x00000000
        /*0030*/ 	.short	0x0001
        /*0032*/ 	.short	0x0008
        /*0034*/ 	.byte	0x00, 0xf0, 0x21, 0x00


	//----- nvinfo : EIATTR_KPARAM_INFO
	.align		4
.L_145:
        /*0038*/ 	.byte	0x04, 0x17
        /*003a*/ 	.short	(.L_147 - .L_146)
.L_146:
        /*003c*/ 	.word	0x00000000
        /*0040*/ 	.short	0x0000
        /*0042*/ 	.short	0x0000
        /*0044*/ 	.byte	0x00, 0xf5, 0x21, 0x00


	//----- nvinfo : EIATTR_SPARSE_MMA_MASK
	.align		4
.L_147:
        /*0048*/ 	.byte	0x03, 0x50
        /*004a*/ 	.short	0x0000


	//----- nvinfo : EIATTR_MAXREG_COUNT
	.align		4
        /*004c*/ 	.byte	0x03, 0x1b
        /*004e*/ 	.short	0x00ff


	//----- nvinfo : EIATTR_MERCURY_ISA_VERSION
	.align		4
        /*0050*/ 	.byte	0x03, 0x5f
        /*0052*/ 	.short	0x0101


	//----- nvinfo : EIATTR_VRC_CTA_INIT_COUNT
	.align		4
        /*0054*/ 	.byte	0x02, 0x4a
	.zero		1
	.zero		1


	//----- nvinfo : EIATTR_EXIT_INSTR_OFFSETS
	.align		4
        /*0058*/ 	.byte	0x04, 0x1c
        /*005a*/ 	.short	(.L_149 - .L_148)


	//   ....[0]....
.L_148:
        /*005c*/ 	.word	0x00000040


	//   ....[1]....
        /*0060*/ 	.word	0x000000c0


	//   ....[2]....
        /*0064*/ 	.word	0x00000270


	//----- nvinfo : EIATTR_CRS_STACK_SIZE
	.align		4
.L_149:
        /*0068*/ 	.byte	0x04, 0x1e
        /*006a*/ 	.short	(.L_151 - .L_150)
.L_150:
        /*006c*/ 	.word	0x00000000


	//----- nvinfo : EIATTR_CBANK_PARAM_SIZE
	.align		4
.L_151:
        /*0070*/ 	.byte	0x03, 0x19
        /*0072*/ 	.short	0x001c


	//----- nvinfo : EIATTR_PARAM_CBANK
	.align		4
        /*0074*/ 	.byte	0x04, 0x0a
        /*0076*/ 	.short	(.L_153 - .L_152)
	.align		4
.L_152:
        /*0078*/ 	.word	index@(.nv.constant0._Z8linspacePdddi)
        /*007c*/ 	.short	0x0380
        /*007e*/ 	.short	0x001c


	//----- nvinfo : EIATTR_SW_WAR
	.align		4
.L_153:
        /*0080*/ 	.byte	0x04, 0x36
        /*0082*/ 	.short	(.L_155 - .L_154)
.L_154:
        /*0084*/ 	.word	0x00000008
.L_155:


//--------------------- .nv.callgraph             --------------------------
	.section	.nv.callgraph,"",@"SHT_CUDA_CALLGRAPH"
	.align	4
	.sectionentsize	8
	.align		4
        /*0000*/ 	.word	0x00000000
	.align		4
        /*0004*/ 	.word	0xffffffff
	.align		4
        /*0008*/ 	.word	0x00000000
	.align		4
        /*000c*/ 	.word	0xfffffffe
	.align		4
        /*0010*/ 	.word	0x00000000
	.align		4
        /*0014*/ 	.word	0xfffffffd
	.align		4
        /*0018*/ 	.word	0x00000000
	.align		4
        /*001c*/ 	.word	0xfffffffc


//--------------------- .text._Z4copyPdS_i        --------------------------
	.section	.text._Z4copyPdS_i,"ax",@progbits
	.align	128
        .global         _Z4copyPdS_i
        .type           _Z4copyPdS_i,@function
        .size           _Z4copyPdS_i,(.L_x_50 - _Z4copyPdS_i)
        .other          _Z4copyPdS_i,@"STO_CUDA_ENTRY STV_DEFAULT"
_Z4copyPdS_i:
.text._Z4copyPdS_i:
[----:B------:R-:W-:Y:S01]  /*0000*/  LDC R1, c[0x0][0x37c] ;  /* 0x0000df00ff017b82 */ /* 0x000fe20000000800 */
[----:B------:R-:W0:Y:S01]  /*0010*/  S2R R0, SR_CTAID.X ;  /* 0x0000000000007919 */ /* 0x000e220000002500 */
[----:B------:R-:W0:Y:S01]  /*0020*/  LDCU UR4, c[0x0][0x360] ;  /* 0x00006c00ff0477ac */ /* 0x000e220008000800 */
[----:B------:R-:W0:Y:S01]  /*0030*/  S2R R3, SR_TID.X ;  /* 0x0000000000037919 */ /* 0x000e220000002100 */
[----:B------:R-:W1:Y:S01]  /*0040*/  LDCU UR5, c[0x0][0x364] ;  /* 0x00006c80ff0577ac */ /* 0x000e620008000800 */
[----:B------:R-:W1:Y:S01]  /*0050*/  S2R R2, SR_CTAID.Y ;  /* 0x0000000000027919 */ /* 0x000e620000002600 */
[----:B------:R-:W2:Y:S01]  /*0060*/  LDCU UR6, c[0x0][0x390] ;  /* 0x00007200ff0677ac */ /* 0x000ea20008000800 */
[----:B------:R-:W1:Y:S01]  /*0070*/  S2R R5, SR_TID.Y ;  /* 0x0000000000057919 */ /* 0x000e620000002200 */
[----:B0-----:R-:W-:Y:S02]  /*0080*/  IMAD R0, R0, UR4, R3 ;  /* 0x0000000400007c24 */ /* 0x001fe4000f8e0203 */
[----:B-1----:R-:W-:-:S04]  /*0090*/  IMAD R3, R2, UR5, R5 ;  /* 0x0000000502037c24 */ /* 0x002fc8000f8e0205 */
[----:B------:R-:W-:-:S05]  /*00a0*/  IMAD R7, R3, 0x29, R0 ;  /* 0x0000002903077824 */ /* 0x000fca00078e0200 */
[----:B--2---:R-:W-:-:S13]  /*00b0*/  ISETP.GE.AND P0, PT, R7, UR6, PT ;  /* 0x0000000607007c0c */ /* 0x004fda000bf06270 */
[----:B------:R-:W-:Y:S05]  /*00c0*/  @P0 EXIT ;  /* 0x000000000000094d */ /* 0x000fea0003800000 */
[----:B------:R-:W0:Y:S01]  /*00d0*/  LDC.64 R2, c[0x0][0x388] ;  /* 0x0000e200ff027b82 */ /* 0x000e220000000a00 */
[----:B------:R-:W1:Y:S07]  /*00e0*/  LDCU.64 UR4, c[0x0][0x358] ;  /* 0x00006b00ff0477ac */ /* 0x000e6e0008000a00 */
[----:B------:R-:W2:Y:S01]  /*00f0*/  LDC.64 R4, c[0x0][0x380] ;  /* 0x0000e000ff047b82 */ /* 0x000ea20000000a00 */
[----:B0-----:R-:W-:-:S06]  /*0100*/  IMAD.WIDE R2, R7, 0x8, R2 ;  /* 0x0000000807027825 */ /* 0x001fcc00078e0202 */
[----:B-1----:R-:W3:Y:S01]  /*0110*/  LDG.E.64 R2, desc[UR4][R2.64] ;  /* 0x0000000402027981 */ /* 0x002ee2000c1e1b00 */
[----:B--2---:R-:W-:-:S05]  /*0120*/  IMAD.WIDE R4, R7, 0x8, R4 ;  /* 0x0000000807047825 */ /* 0x004fca00078e0204 */
[----:B---3--:R-:W-:Y:S01]  /*0130*/  STG.E.64 desc[UR4][R4.64], R2 ;  /* 0x0000000204007986 */ /* 0x008fe2000c101b04 */
[----:B------:R-:W-:Y:S05]  /*0140*/  EXIT ;  /* 0x000000000000794d */ /* 0x000fea0003800000 */
.L_x_0:
[----:B------:R-:W-:-:S00]  /*0150*/  BRA `(.L_x_0) ;  /* 0xfffffffc00fc7947 */ /* 0x000fc0000383ffff */
[----:B------:R-:W-:-:S00]  /*0160*/  NOP ;  /* 0x0000000000007918 */ /* 0x000fc00000000000 */
        /* <DEDUP_REMOVED lines=9> */
.L_x_50:


//--------------------- .text._Z7uvBlockPdS_S_S_S_i --------------------------
	.section	.text._Z7uvBlockPdS_S_S_S_i,"ax",@progbits
	.align	128
        .global         _Z7uvBlockPdS_S_S_S_i
        .type           _Z7uvBlockPdS_S_S_S_i,@function
        .size           _Z7uvBlockPdS_S_S_S_i,(.L_x_45 - _Z7uvBlockPdS_S_S_S_i)
        .other          _Z7uvBlockPdS_S_S_S_i,@"STO_CUDA_ENTRY STV_DEFAULT"
_Z7uvBlockPdS_S_S_S_i:
.text._Z7uvBlockPdS_S_S_S_i:
        /* <DEDUP_REMOVED lines=13> */
[----:B------:R-:W-:-:S05]  /*00d0*/  VIADD R2, R2, 0xffffffff ;  /* 0xffffffff02027836 */ /* 0x000fca0000000000 */
[----:B------:R-:W-:-:S04]  /*00e0*/  VIADDMNMX.U32 R2, R3, 0xffffffff, R2, !PT ;  /* 0xffffffff03027846 */ /* 0x000fc80007800002 */
[----:B------:R-:W-:-:S13]  /*00f0*/  ISETP.GT.U32.AND P0, PT, R2, 0x26, PT ;  /* 0x000000260200780c */ /* 0x000fda0003f04070 */
[----:B------:R-:W-:Y:S05]  /*0100*/  @P0 EXIT ;  /* 0x000000000000094d */ /* 0x000fea0003800000 */
[----:B------:R-:W0:Y:S01]  /*0110*/  LDC.64 R26, c[0x0][0x390] ;  /* 0x0000e400ff1a7b82 */ /* 0x000e220000000a00 */
[----:B------:R-:W1:Y:S01]  /*0120*/  LDCU.64 UR4, c[0x0][0x358] ;  /* 0x00006b00ff0477ac */ /* 0x000e620008000a00 */
[----:B0-----:R-:W-:-:S05]  /*0130*/  IMAD.WIDE.U32 R26, R0, 0x8, R26 ;  /* 0x00000008001a7825 */ /* 0x001fca00078e001a */
[----:B-1----:R-:W2:Y:S01]  /*0140*/  LDG.E.64 R24, desc[UR4][R26.64] ;  /* 0x000000041a187981 */ /* 0x002ea2000c1e1b00 */
[----:B------:R-:W0:Y:S01]  /*0150*/  MUFU.RCP64H R3, 0.049999982118606567383 ;  /* 0x3fa9999900037908 */ /* 0x000e220000001800 */
[----:B------:R-:W-:Y:S01]  /*0160*/  IMAD.MOV.U32 R8, RZ, RZ, -0x66666666 ;  /* 0x9999999aff087424 */ /* 0x000fe200078e00ff */
[----:B------:R-:W-:Y:S01]  /*0170*/  UMOV UR6, 0x47ae147b ;  /* 0x47ae147b00067882 */ /* 0x000fe20000000000 */
[----:B------:R-:W-:Y:S01]  /*0180*/  IMAD.MOV.U32 R9, RZ, RZ, 0x3fa99999 ;  /* 0x3fa99999ff097424 */ /* 0x000fe200078e00ff */
[----:B------:R-:W-:Y:S01]  /*0190*/  UMOV UR7, 0x3f847ae1 ;  /* 0x3f847ae100077882 */ /* 0x000fe20000000000 */
[----:B------:R-:W-:Y:S01]  /*01a0*/  IMAD.MOV.U32 R2, RZ, RZ, 0x1 ;  /* 0x00000001ff027424 */ /* 0x000fe200078e00ff */
[----:B------:R-:W-:Y:S05]  /*01b0*/  BSSY.RECONVERGENT B0, `(.L_x_1) ;  /* 0x0000016000007945 */ /* 0x000fea0003800200 */
[----:B0-----:R-:W-:-:S08]  /*01c0*/  DFMA R4, R2, -R8, 1 ;  /* 0x3ff000000204742b */ /* 0x001fd00000000808 */
[----:B------:R-:W-:-:S08]  /*01d0*/  DFMA R4, R4, R4, R4 ;  /* 0x000000040404722b */ /* 0x000fd00000000004 */
[----:B------:R-:W-:-:S08]  /*01e0*/  DFMA R2, R2, R4, R2 ;  /* 0x000000040202722b */ /* 0x000fd00000000002 */
[----:B------:R-:W-:-:S08]  /*01f0*/  DFMA R6, R2, -R8, 1 ;  /* 0x3ff000000206742b */ /* 0x000fd00000000808 */
[----:B------:R-:W-:Y:S02]  /*0200*/  DFMA R2, R2, R6, R2 ;  /* 0x000000060202722b */ /* 0x000fe40000000002 */
[----:B--2---:R-:W-:-:S08]  /*0210*/  DMUL R4, R24, UR6 ;  /* 0x0000000618047c28 */ /* 0x004fd00008000000 */
[----:B------:R-:W-:Y:S02]  /*0220*/  DMUL R6, R4, R2 ;  /* 0x0000000204067228 */ /* 0x000fe40000000000 */
[----:B------:R-:W-:-:S06]  /*0230*/  FSETP.GEU.AND P1, PT, |R5|, 6.5827683646048100446e-37, PT ;  /* 0x036000000500780b */ /* 0x000fcc0003f2e200 */
[----:B------:R-:W-:-:S08]  /*0240*/  DFMA R8, R6, -R8, R4 ;  /* 0x800000080608722b */ /* 0x000fd00000000004 */
[----:B------:R-:W-:-:S10]  /*0250*/  DFMA R2, R2, R8, R6 ;  /* 0x000000080202722b */ /* 0x000fd40000000006 */
[----:B------:R-:W-:-:S05]  /*0260*/  FFMA R6, RZ, 1.3249999284744262695, R3 ;  /* 0x3fa99999ff067823 */ /* 0x000fca0000000003 */
[----:B------:R-:W-:-:S13]  /*0270*/  FSETP.GT.AND P0, PT, |R6|, 1.469367938527859385e-39, PT ;  /* 0x001000000600780b */ /* 0x000fda0003f04200 */
[----:B------:R-:W-:Y:S05]  /*0280*/  @P0 BRA P1, `(.L_x_2) ;  /* 0x0000000000200947 */ /* 0x000fea0000800000 */
[----:B------:R-:W-:Y:S01]  /*0290*/  IMAD.MOV.U32 R10, RZ, RZ, R4 ;  /* 0x000000ffff0a7224 */ /* 0x000fe200078e0004 */
[----:B------:R-:W-:Y:S01]  /*02a0*/  MOV R13, 0x3fa99999 ;  /* 0x3fa99999000d7802 */ /* 0x000fe20000000f00 */
[----:B------:R-:W-:Y:S01]  /*02b0*/  IMAD.MOV.U32 R11, RZ, RZ, R5 ;  /* 0x000000ffff0b7224 */ /* 0x000fe200078e0005 */
[----:B------:R-:W-:Y:S01]  /*02c0*/  MOV R4, 0x2f0 ;  /* 0x000002f000047802 */ /* 0x000fe20000000f00 */
[----:B------:R-:W-:-:S07]  /*02d0*/  IMAD.MOV.U32 R12, RZ, RZ, -0x66666666 ;  /* 0x9999999aff0c7424 */ /* 0x000fce00078e00ff */
[----:B------:R-:W-:Y:S05]  /*02e0*/  CALL.REL.NOINC `($__internal_0_$__cuda_sm20_div_rn_f64_full) ;  /* 0x0000000400b47944 */ /* 0x000fea0003c00000 */
[----:B------:R-:W-:Y:S02]  /*02f0*/  IMAD.MOV.U32 R2, RZ, RZ, R28 ;  /* 0x000000ffff027224 */ /* 0x000fe400078e001c */
[----:B------:R-:W-:-:S07]  /*0300*/  IMAD.MOV.U32 R3, RZ, RZ, R29 ;  /* 0x000000ffff037224 */ /* 0x000fce00078e001d */
.L_x_2:
[----:B------:R-:W-:Y:S05]  /*0310*/  BSYNC.RECONVERGENT B0 ;  /* 0x0000000000007941 */ /* 0x000fea0003800200 */
.L_x_1:
[----:B------:R-:W0:Y:S01]  /*0320*/  LDC.64 R18, c[0x0][0x3a0] ;  /* 0x0000e800ff127b82 */ /* 0x000e220000000a00 */
[----:B------:R-:W2:Y:S04]  /*0330*/  LDG.E.64 R22, desc[UR4][R26.64+-0x8] ;  /* 0xfffff8041a167981 */ /* 0x000ea8000c1e1b00 */
[----:B------:R-:W3:Y:S01]  /*0340*/  LDG.E.64 R20, desc[UR4][R26.64+-0x148] ;  /* 0xfffeb8041a147981 */ /* 0x000ee2000c1e1b00 */
[----:B0-----:R-:W-:-:S05]  /*0350*/  IMAD.WIDE.U32 R18, R0, 0x8, R18 ;  /* 0x0000000800127825 */ /* 0x001fca00078e0012 */
[----:B------:R-:W4:Y:S04]  /*0360*/  LDG.E.64 R8, desc[UR4][R18.64+0x8] ;  /* 0x0000080412087981 */ /* 0x000f28000c1e1b00 */
[----:B------:R-:W4:Y:S01]  /*0370*/  LDG.E.64 R10, desc[UR4][R18.64+-0x8] ;  /* 0xfffff804120a7981 */ /* 0x000f22000c1e1b00 */
[----:B------:R-:W-:Y:S01]  /*0380*/  UMOV UR6, 0x99999999 ;  /* 0x9999999900067882 */ /* 0x000fe20000000000 */
[----:B------:R-:W-:Y:S01]  /*0390*/  UMOV UR7, 0x3fb99999 ;  /* 0x3fb9999900077882 */ /* 0x000fe20000000000 */
[C---:B--2---:R-:W-:Y:S02]  /*03a0*/  DADD R4, R24.reuse, -R22 ;  /* 0x0000000018047229 */ /* 0x044fe40000000816 */
[----:B---3--:R-:W-:-:S06]  /*03b0*/  DADD R6, R24, -R20 ;  /* 0x0000000018067229 */ /* 0x008fcc0000000814 */
[----:B------:R-:W-:-:S08]  /*03c0*/  DFMA R4, R4, -R2, R24 ;  /* 0x800000020404722b */ /* 0x000fd00000000018 */
[----:B------:R-:W-:Y:S02]  /*03d0*/  DFMA R4, R6, -R2, R4 ;  /* 0x800000020604722b */ /* 0x000fe40000000004 */
[----:B----4-:R-:W-:-:S08]  /*03e0*/  DADD R8, R8, -R10 ;  /* 0x0000000008087229 */ /* 0x010fd0000000080a */
[----:B------:R-:W-:Y:S01]  /*03f0*/  DFMA R16, R8, -UR6, R4 ;  /* 0x8000000608107c2b */ /* 0x000fe20008000004 */
[----:B------:R-:W-:-:S10]  /*0400*/  MOV R8, 0x420 ;  /* 0x0000042000087802 */ /* 0x000fd40000000f00 */
[----:B------:R-:W-:Y:S05]  /*0410*/  CALL.REL.NOINC `($_Z7uvBlockPdS_S_S_S_i$__internal_accurate_pow) ;  /* 0x0000000800d07944 */ /* 0x000fea0003c00000 */
[----:B------:R-:W0:Y:S01]  /*0420*/  MUFU.RCP64H R3, R13 ;  /* 0x0000000d00037308 */ /* 0x000e220000001800 */
[----:B------:R-:W-:Y:S01]  /*0430*/  IMAD.MOV.U32 R2, RZ, RZ, 0x1 ;  /* 0x00000001ff027424 */ /* 0x000fe200078e00ff */
[----:B------:R-:W-:Y:S01]  /*0440*/  UMOV UR6, 0xeb1c432d ;  /* 0xeb1c432d00067882 */ /* 0x000fe20000000000 */
[----:B------:R-:W-:-:S04]  /*0450*/  UMOV UR7, 0x3f2a36e2 ;  /* 0x3f2a36e200077882 */ /* 0x000fc80000000000 */
[----:B0-----:R-:W-:-:S08]  /*0460*/  DFMA R4, -R12, R2, 1 ;  /* 0x3ff000000c04742b */ /* 0x001fd00000000102 */
[----:B------:R-:W-:-:S08]  /*0470*/  DFMA R4, R4, R4, R4 ;  /* 0x000000040404722b */ /* 0x000fd00000000004 */
[----:B------:R-:W-:-:S08]  /*0480*/  DFMA R4, R2, R4, R2 ;  /* 0x000000040204722b */ /* 0x000fd00000000002 */
[----:B------:R-:W-:-:S08]  /*0490*/  DFMA R2, -R12, R4, 1 ;  /* 0x3ff000000c02742b */ /* 0x000fd00000000104 */
[----:B------:R-:W-:-:S08]  /*04a0*/  DFMA R2, R4, R2, R4 ;  /* 0x000000020402722b */ /* 0x000fd00000000004 */
[----:B------:R-:W-:-:S08]  /*04b0*/  DMUL R4, R2, UR6 ;  /* 0x0000000602047c28 */ /* 0x000fd00008000000 */
[----:B------:R-:W-:-:S08]  /*04c0*/  DFMA R6, -R12, R4, UR6 ;  /* 0x000000060c067e2b */ /* 0x000fd00008000104 */
[----:B------:R-:W-:-:S10]  /*04d0*/  DFMA R2, R2, R6, R4 ;  /* 0x000000060202722b */ /* 0x000fd40000000004 */
[----:B------:R-:W-:-:S05]  /*04e0*/  FFMA R4, RZ, R13, R3 ;  /* 0x0000000dff047223 */ /* 0x000fca0000000003 */
[----:B------:R-:W-:-:S13]  /*04f0*/  FSETP.GT.AND P0, PT, |R4|, 1.469367938527859385e-39, PT ;  /* 0x001000000400780b */ /* 0x000fda0003f04200 */
[----:B------:R-:W-:Y:S05]  /*0500*/  @P0 BRA `(.L_x_3) ;  /* 0x0000000000180947 */ /* 0x000fea0003800000 */
[----:B------:R-:W-:Y:S01]  /*0510*/  IMAD.MOV.U32 R10, RZ, RZ, -0x14e3bcd3 ;  /* 0xeb1c432dff0a7424 */ /* 0x000fe200078e00ff */
[----:B------:R-:W-:Y:S01]  /*0520*/  MOV R4, 0x550 ;  /* 0x0000055000047802 */ /* 0x000fe20000000f00 */
[----:B------:R-:W-:-:S07]  /*0530*/  IMAD.MOV.U32 R11, RZ, RZ, 0x3f2a36e2 ;  /* 0x3f2a36e2ff0b7424 */ /* 0x000fce00078e00ff */
[----:B------:R-:W-:Y:S05]  /*0540*/  CALL.REL.NOINC `($__internal_0_$__cuda_sm20_div_rn_f64_full) ;  /* 0x00000004001c7944 */ /* 0x000fea0003c00000 */
[----:B------:R-:W-:Y:S01]  /*0550*/  IMAD.MOV.U32 R2, RZ, RZ, R28 ;  /* 0x000000ffff027224 */ /* 0x000fe200078e001c */
[----:B------:R-:W-:-:S07]  /*0560*/  MOV R3, R29 ;  /* 0x0000001d00037202 */ /* 0x000fce0000000f00 */
.L_x_3:
[----:B------:R-:W2:Y:S04]  /*0570*/  LDG.E.64 R4, desc[UR4][R26.64+0x8] ;  /* 0x000008041a047981 */ /* 0x000ea8000c1e1b00 */
[----:B------:R-:W3:Y:S01]  /*0580*/  LDG.E.64 R6, desc[UR4][R26.64+0x148] ;  /* 0x000148041a067981 */ /* 0x000ee2000c1e1b00 */
[----:B------:R-:W-:Y:S01]  /*0590*/  DADD R24, R24, R24 ;  /* 0x0000000018187229 */ /* 0x000fe20000000018 */
[----:B------:R-:W0:Y:S08]  /*05a0*/  LDC.64 R8, c[0x0][0x380] ;  /* 0x0000e000ff087b82 */ /* 0x000e300000000a00 */
[----:B------:R-:W1:Y:S01]  /*05b0*/  LDC.64 R10, c[0x0][0x398] ;  /* 0x0000e600ff0a7b82 */ /* 0x000e620000000a00 */
[----:B--2---:R-:W-:-:S02]  /*05c0*/  DADD R4, R4, -R24 ;  /* 0x0000000004047229 */ /* 0x004fc40000000818 */
[----:B---3--:R-:W-:-:S06]  /*05d0*/  DADD R6, -R24, R6 ;  /* 0x0000000018067229 */ /* 0x008fcc0000000106 */
[----:B------:R-:W-:Y:S02]  /*05e0*/  DADD R4, R22, R4 ;  /* 0x0000000016047229 */ /* 0x000fe40000000004 */
[----:B------:R-:W-:Y:S01]  /*05f0*/  DADD R6, R20, R6 ;  /* 0x0000000014067229 */ /* 0x000fe20000000006 */
[----:B-1----:R-:W-:-:S05]  /*0600*/  IMAD.WIDE.U32 R20, R0, 0x8, R10 ;  /* 0x0000000800147825 */ /* 0x002fca00078e000a */
[----:B------:R-:W-:-:S08]  /*0610*/  DFMA R4, R4, R2, R16 ;  /* 0x000000020404722b */ /* 0x000fd00000000010 */
[----:B------:R-:W-:Y:S01]  /*0620*/  DFMA R4, R6, R2, R4 ;  /* 0x000000020604722b */ /* 0x000fe20000000004 */
[----:B0-----:R-:W-:-:S06]  /*0630*/  IMAD.WIDE.U32 R6, R0, 0x8, R8 ;  /* 0x0000000800067825 */ /* 0x001fcc00078e0008 */
[----:B------:R0:W-:Y:S04]  /*0640*/  STG.E.64 desc[UR4][R6.64], R4 ;  /* 0x0000000406007986 */ /* 0x0001e8000c101b04 */
[----:B------:R-:W0:Y:S01]  /*0650*/  LDG.E.64 R16, desc[UR4][R20.64] ;  /* 0x0000000414107981 */ /* 0x000e22000c1e1b00 */
[----:B------:R-:W1:Y:S01]  /*0660*/  MUFU.RCP64H R9, 0.049999982118606567383 ;  /* 0x3fa9999900097908 */ /* 0x000e620000001800 */
[----:B------:R-:W-:Y:S01]  /*0670*/  IMAD.MOV.U32 R10, RZ, RZ, -0x66666666 ;  /* 0x9999999aff0a7424 */ /* 0x000fe200078e00ff */
[----:B------:R-:W-:Y:S01]  /*0680*/  UMOV UR6, 0x47ae147b ;  /* 0x47ae147b00067882 */ /* 0x000fe20000000000 */
[----:B------:R-:W-:Y:S01]  /*0690*/  IMAD.MOV.U32 R11, RZ, RZ, 0x3fa99999 ;  /* 0x3fa99999ff0b7424 */ /* 0x000fe200078e00ff */
[----:B------:R-:W-:Y:S01]  /*06a0*/  UMOV UR7, 0x3f847ae1 ;  /* 0x3f847ae100077882 */ /* 0x000fe20000000000 */
[----:B------:R-:W-:Y:S01]  /*06b0*/  IMAD.MOV.U32 R8, RZ, RZ, 0x1 ;  /* 0x00000001ff087424 */ /* 0x000fe200078e00ff */
[----:B------:R-:W-:Y:S05]  /*06c0*/  BSSY.RECONVERGENT B0, `(.L_x_4) ;  /* 0x0000016000007945 */ /* 0x000fea0003800200 */
[----:B-1----:R-:W-:-:S08]  /*06d0*/  DFMA R12, R8, -R10, 1 ;  /* 0x3ff00000080c742b */ /* 0x002fd0000000080a */
[----:B------:R-:W-:-:S08]  /*06e0*/  DFMA R12, R12, R12, R12 ;  /* 0x0000000c0c0c722b */ /* 0x000fd0000000000c */
[----:B------:R-:W-:-:S08]  /*06f0*/  DFMA R12, R8, R12, R8 ;  /* 0x0000000c080c722b */ /* 0x000fd00000000008 */
[----:B------:R-:W-:-:S08]  /*0700*/  DFMA R8, R12, -R10, 1 ;  /* 0x3ff000000c08742b */ /* 0x000fd0000000080a */
[----:B------:R-:W-:Y:S02]  /*0710*/  DFMA R12, R12, R8, R12 ;  /* 0x000000080c0c722b */ /* 0x000fe4000000000c */
[----:B0-----:R-:W-:-:S08]  /*0720*/  DMUL R6, R16, UR6 ;  /* 0x0000000610067c28 */ /* 0x001fd00008000000 */
        /* <DEDUP_REMOVED lines=15> */
.L_x_5:
[----:B------:R-:W-:Y:S05]  /*0820*/  BSYNC.RECONVERGENT B0 ;  /* 0x0000000000007941 */ /* 0x000fea0003800200 */
.L_x_4:
[----:B------:R-:W2:Y:S04]  /*0830*/  LDG.E.64 R8, desc[UR4][R20.64+-0x8] ;  /* 0xfffff80414087981 */ /* 0x000ea8000c1e1b00 */
[----:B------:R-:W3:Y:S04]  /*0840*/  LDG.E.64 R6, desc[UR4][R20.64+-0x148] ;  /* 0xfffeb80414067981 */ /* 0x000ee8000c1e1b00 */
[----:B------:R-:W4:Y:S04]  /*0850*/  LDG.E.64 R22, desc[UR4][R18.64+0x148] ;  /* 0x0001480412167981 */ /* 0x000f28000c1e1b00 */
[----:B------:R-:W4:Y:S04]  /*0860*/  LDG.E.64 R24, desc[UR4][R18.64+-0x148] ;  /* 0xfffeb80412187981 */ /* 0x000f28000c1e1b00 */
[----:B------:R-:W5:Y:S04]  /*0870*/  LDG.E.64 R26, desc[UR4][R20.64+0x8] ;  /* 0x00000804141a7981 */ /* 0x000f68000c1e1b00 */
[----:B------:R-:W5:Y:S01]  /*0880*/  LDG.E.64 R10, desc[UR4][R20.64+0x148] ;  /* 0x00014804140a7981 */ /* 0x000f62000c1e1b00 */
[----:B------:R-:W-:Y:S01]  /*0890*/  UMOV UR6, 0x99999999 ;  /* 0x9999999900067882 */ /* 0x000fe20000000000 */
[----:B------:R-:W-:Y:S01]  /*08a0*/  UMOV UR7, 0x3fb99999 ;  /* 0x3fb9999900077882 */ /* 0x000fe20000000000 */
[----:B--2---:R-:W-:-:S02]  /*08b0*/  DADD R12, R16, -R8 ;  /* 0x00000000100c7229 */ /* 0x004fc40000000808 */
[----:B---3--:R-:W-:-:S06]  /*08c0*/  DADD R14, R16, -R6 ;  /* 0x00000000100e7229 */ /* 0x008fcc0000000806 */
[--C-:B------:R-:W-:Y:S02]  /*08d0*/  DFMA R12, R12, -R4, R16.reuse ;  /* 0x800000040c0c722b */ /* 0x100fe40000000010 */
[----:B------:R-:W-:Y:S02]  /*08e0*/  DADD R16, R16, R16 ;  /* 0x0000000010107229 */ /* 0x000fe40000000010 */
[----:B----4-:R-:W-:-:S04]  /*08f0*/  DADD R22, R22, -R24 ;  /* 0x0000000016167229 */ /* 0x010fc80000000818 */
[----:B------:R-:W-:Y:S02]  /*0900*/  DFMA R12, R14, -R4, R12 ;  /* 0x800000040e0c722b */ /* 0x000fe4000000000c */
[----:B-----5:R-:W-:Y:S01]  /*0910*/  DADD R26, R26, -R16 ;  /* 0x000000001a1a7229 */ /* 0x020fe20000000810 */
[----:B------:R-:W0:Y:S01]  /*0920*/  LDC.64 R4, c[0x0][0x388] ;  /* 0x0000e200ff047b82 */ /* 0x000e220000000a00 */
[----:B------:R-:W-:-:S04]  /*0930*/  DADD R10, -R16, R10 ;  /* 0x00000000100a7229 */ /* 0x000fc8000000010a */
[----:B------:R-:W-:Y:S02]  /*0940*/  DFMA R12, R22, -UR6, R12 ;  /* 0x80000006160c7c2b */ /* 0x000fe4000800000c */
[----:B------:R-:W-:Y:S02]  /*0950*/  DADD R26, R8, R26 ;  /* 0x00000000081a7229 */ /* 0x000fe4000000001a */
[----:B------:R-:W-:-:S06]  /*0960*/  DADD R10, R6, R10 ;  /* 0x00000000060a7229 */ /* 0x000fcc000000000a */
[----:B------:R-:W-:-:S08]  /*0970*/  DFMA R12, R26, R2, R12 ;  /* 0x000000021a0c722b */ /* 0x000fd0000000000c */
[----:B------:R-:W-:Y:S01]  /*0980*/  DFMA R10, R10, R2, R12 ;  /* 0x000000020a0a722b */ /* 0x000fe2000000000c */
[----:B0-----:R-:W-:-:S06]  /*0990*/  IMAD.WIDE.U32 R2, R0, 0x8, R4 ;  /* 0x0000000800027825 */ /* 0x001fcc00078e0004 */
[----:B------:R-:W-:Y:S01]  /*09a0*/  STG.E.64 desc[UR4][R2.64], R10 ;  /* 0x0000000a02007986 */ /* 0x000fe2000c101b04 */
[----:B------:R-:W-:Y:S05]  /*09b0*/  EXIT ;  /* 0x000000000000794d */ /* 0x000fea0003800000 */
        .weak           $__internal_0_$__cuda_sm20_div_rn_f64_full
        .type           $__internal_0_$__cuda_sm20_div_rn_f64_full,@function
        .size           $__internal_0_$__cuda_sm20_div_rn_f64_full,($_Z7uvBlockPdS_S_S_S_i$__internal_accurate_pow - $__internal_0_$__cuda_sm20_div_rn_f64_full)
$__internal_0_$__cuda_sm20_div_rn_f64_full:
[C---:B------:R-:W-:Y:S01]  /*09c0*/  FSETP.GEU.AND P0, PT, |R13|.reuse, 1.469367938527859385e-39, PT ;  /* 0x001000000d00780b */ /* 0x040fe20003f0e200 */
[----:B------:R-:W-:Y:S01]  /*09d0*/  IMAD.MOV.U32 R8, RZ, RZ, 0x1 ;  /* 0x00000001ff087424 */ /* 0x000fe200078e00ff */
[----:B------:R-:W-:Y:S01]  /*09e0*/  LOP3.LUT R14, R13, 0x800fffff, RZ, 0xc0, !PT ;  /* 0x800fffff0d0e7812 */ /* 0x000fe200078ec0ff */
[----:B------:R-:W-:Y:S01]  /*09f0*/  BSSY.RECONVERGENT B1, `(.L_x_6) ;  /* 0x0000054000017945 */ /* 0x000fe20003800200 */
[C---:B------:R-:W-:Y:S02]  /*0a00*/  FSETP.GEU.AND P2, PT, |R11|.reuse, 1.469367938527859385e-39, PT ;  /* 0x001000000b00780b */ /* 0x040fe40003f4e200 */
[----:B------:R-:W-:Y:S01]  /*0a10*/  LOP3.LUT R15, R14, 0x3ff00000, RZ, 0xfc, !PT ;  /* 0x3ff000000e0f7812 */ /* 0x000fe200078efcff */
[----:B------:R-:W-:Y:S01]  /*0a20*/  IMAD.MOV.U32 R14, RZ, RZ, R12 ;  /* 0x000000ffff0e7224 */ /* 0x000fe200078e000c */
[----:B------:R-:W-:Y:S02]  /*0a30*/  LOP3.LUT R5, R11, 0x7ff00000, RZ, 0xc0, !PT ;  /* 0x7ff000000b057812 */ /* 0x000fe400078ec0ff */
[----:B------:R-:W-:-:S03]  /*0a40*/  LOP3.LUT R34, R13, 0x7ff00000, RZ, 0xc0, !PT ;  /* 0x7ff000000d227812 */ /* 0x000fc600078ec0ff */
[----:B------:R-:W-:Y:S01]  /*0a50*/  @!P0 DMUL R14, R12, 8.98846567431157953865e+307 ;  /* 0x7fe000000c0e8828 */ /* 0x000fe20000000000 */
[----:B------:R-:W-:-:S03]  /*0a60*/  ISETP.GE.U32.AND P1, PT, R5, R34, PT ;  /* 0x000000220500720c */ /* 0x000fc60003f26070 */
[----:B------:R-:W-:Y:S02]  /*0a70*/  @!P2 LOP3.LUT R6, R13, 0x7ff00000, RZ, 0xc0, !PT ;  /* 0x7ff000000d06a812 */ /* 0x000fe400078ec0ff */
[----:B------:R-:W0:Y:S01]  /*0a80*/  MUFU.RCP64H R9, R15 ;  /* 0x0000000f00097308 */ /* 0x000e220000001800 */
[----:B------:R-:W-:Y:S02]  /*0a90*/  @!P2 MOV R32, RZ ;  /* 0x000000ff0020a202 */ /* 0x000fe40000000f00 */
[----:B------:R-:W-:Y:S01]  /*0aa0*/  @!P2 ISETP.GE.U32.AND P3, PT, R5, R6, PT ;  /* 0x000000060500a20c */ /* 0x000fe20003f66070 */
[----:B------:R-:W-:Y:S01]  /*0ab0*/  IMAD.MOV.U32 R6, RZ, RZ, 0x1ca00000 ;  /* 0x1ca00000ff067424 */ /* 0x000fe200078e00ff */
[----:B------:R-:W-:-:S04]  /*0ac0*/  @!P0 LOP3.LUT R34, R15, 0x7ff00000, RZ, 0xc0, !PT ;  /* 0x7ff000000f228812 */ /* 0x000fc800078ec0ff */
[----:B------:R-:W-:-:S04]  /*0ad0*/  @!P2 SEL R7, R6, 0x63400000, !P3 ;  /* 0x634000000607a807 */ /* 0x000fc80005800000 */
[----:B------:R-:W-:Y:S01]  /*0ae0*/  @!P2 LOP3.LUT R7, R7, 0x80000000, R11, 0xf8, !PT ;  /* 0x800000000707a812 */ /* 0x000fe200078ef80b */
[----:B0-----:R-:W-:-:S03]  /*0af0*/  DFMA R30, R8, -R14, 1 ;  /* 0x3ff00000081e742b */ /* 0x001fc6000000080e */
[----:B------:R-:W-:Y:S01]  /*0b00*/  @!P2 LOP3.LUT R33, R7, 0x100000, RZ, 0xfc, !PT ;  /* 0x001000000721a812 */ /* 0x000fe200078efcff */
[----:B------:R-:W-:-:S04]  /*0b10*/  IMAD.MOV.U32 R7, RZ, RZ, R5 ;  /* 0x000000ffff077224 */ /* 0x000fc800078e0005 */
[----:B------:R-:W-:-:S08]  /*0b20*/  DFMA R30, R30, R30, R30 ;  /* 0x0000001e1e1e722b */ /* 0x000fd0000000001e */
[----:B------:R-:W-:Y:S01]  /*0b30*/  DFMA R30, R8, R30, R8 ;  /* 0x0000001e081e722b */ /* 0x000fe20000000008 */
[----:B------:R-:W-:Y:S01]  /*0b40*/  SEL R9, R6, 0x63400000, !P1 ;  /* 0x6340000006097807 */ /* 0x000fe20004800000 */
[----:B------:R-:W-:-:S03]  /*0b50*/  IMAD.MOV.U32 R8, RZ, RZ, R10 ;  /* 0x000000ffff087224 */ /* 0x000fc600078e000a */
[----:B------:R-:W-:-:S03]  /*0b60*/  LOP3.LUT R9, R9, 0x800fffff, R11, 0xf8, !PT ;  /* 0x800fffff09097812 */ /* 0x000fc600078ef80b */
[----:B------:R-:W-:-:S03]  /*0b70*/  DFMA R28, R30, -R14, 1 ;  /* 0x3ff000001e1c742b */ /* 0x000fc6000000080e */
[----:B------:R-:W-:-:S05]  /*0b80*/  @!P2 DFMA R8, R8, 2, -R32 ;  /* 0x400000000808a82b */ /* 0x000fca0000000820 */
[----:B------:R-:W-:-:S05]  /*0b90*/  DFMA R28, R30, R28, R30 ;  /* 0x0000001c1e1c722b */ /* 0x000fca000000001e */
[----:B------:R-:W-:-:S03]  /*0ba0*/  @!P2 LOP3.LUT R7, R9, 0x7ff00000, RZ, 0xc0, !PT ;  /* 0x7ff000000907a812 */ /* 0x000fc600078ec0ff */
[----:B------:R-:W-:Y:S02]  /*0bb0*/  DMUL R30, R28, R8 ;  /* 0x000000081c1e7228 */ /* 0x000fe40000000000 */
[----:B------:R-:W-:-:S05]  /*0bc0*/  VIADD R35, R7, 0xffffffff ;  /* 0xffffffff07237836 */ /* 0x000fca0000000000 */
[----:B------:R-:W-:Y:S01]  /*0bd0*/  ISETP.GT.U32.AND P0, PT, R35, 0x7feffffe, PT ;  /* 0x7feffffe2300780c */ /* 0x000fe20003f04070 */
[----:B------:R-:W-:Y:S01]  /*0be0*/  VIADD R35, R34, 0xffffffff ;  /* 0xffffffff22237836 */ /* 0x000fe20000000000 */
[----:B------:R-:W-:-:S04]  /*0bf0*/  DFMA R32, R30, -R14, R8 ;  /* 0x8000000e1e20722b */ /* 0x000fc80000000008 */
[----:B------:R-:W-:-:S04]  /*0c00*/  ISETP.GT.U32.OR P0, PT, R35, 0x7feffffe, P0 ;  /* 0x7feffffe2300780c */ /* 0x000fc80000704470 */
[----:B------:R-:W-:-:S09]  /*0c10*/  DFMA R32, R28, R32, R30 ;  /* 0x000000201c20722b */ /* 0x000fd2000000001e */
[----:B------:R-:W-:Y:S05]  /*0c20*/  @P0 BRA `(.L_x_7) ;  /* 0x00000000006c0947 */ /* 0x000fea0003800000 */
[----:B------:R-:W-:-:S04]  /*0c30*/  LOP3.LUT R10, R13, 0x7ff00000, RZ, 0xc0, !PT ;  /* 0x7ff000000d0a7812 */ /* 0x000fc800078ec0ff */
[CC--:B------:R-:W-:Y:S02]  /*0c40*/  VIADDMNMX R7, R5.reuse, -R10.reuse, 0xb9600000, !PT ;  /* 0xb960000005077446 */ /* 0x0c0fe4000780090a */
[----:B------:R-:W-:Y:S02]  /*0c50*/  ISETP.GE.U32.AND P0, PT, R5, R10, PT ;  /* 0x0000000a0500720c */ /* 0x000fe40003f06070 */
[----:B------:R-:W-:Y:S02]  /*0c60*/  VIMNMX R5, PT, PT, R7, 0x46a00000, PT ;  /* 0x46a0000007057848 */ /* 0x000fe40003fe0100 */
[----:B------:R-:W-:-:S05]  /*0c70*/  SEL R6, R6, 0x63400000, !P0 ;  /* 0x6340000006067807 */ /* 0x000fca0004000000 */
[----:B------:R-:W-:Y:S02]  /*0c80*/  IMAD.IADD R5, R5, 0x1, -R6 ;  /* 0x0000000105057824 */ /* 0x000fe400078e0a06 */
[----:B------:R-:W-:Y:S02]  /*0c90*/  IMAD.MOV.U32 R6, RZ, RZ, RZ ;  /* 0x000000ffff067224 */ /* 0x000fe400078e00ff */
[----:B------:R-:W-:-:S06]  /*0ca0*/  VIADD R7, R5, 0x7fe00000 ;  /* 0x7fe0000005077836 */ /* 0x000fcc0000000000 */
[----:B------:R-:W-:-:S10]  /*0cb0*/  DMUL R28, R32, R6 ;  /* 0x00000006201c7228 */ /* 0x000fd40000000000 */
[----:B------:R-:W-:-:S13]  /*0cc0*/  FSETP.GTU.AND P0, PT, |R29|, 1.469367938527859385e-39, PT ;  /* 0x001000001d00780b */ /* 0x000fda0003f0c200 */
[----:B------:R-:W-:Y:S05]  /*0cd0*/  @P0 BRA `(.L_x_8) ;  /* 0x0000000000940947 */ /* 0x000fea0003800000 */
[----:B------:R-:W-:-:S06]  /*0ce0*/  DFMA R8, R32, -R14, R8 ;  /* 0x8000000e2008722b */ /* 0x000fcc0000000008 */
[----:B------:R-:W-:-:S04]  /*0cf0*/  MOV R8, RZ ;  /* 0x000000ff00087202 */ /* 0x000fc80000000f00 */
[C---:B------:R-:W-:Y:S02]  /*0d00*/  FSETP.NEU.AND P0, PT, R9.reuse, RZ, PT ;  /* 0x000000ff0900720b */ /* 0x040fe40003f0d000 */
[----:B------:R-:W-:-:S04]  /*0d10*/  LOP3.LUT R13, R9, 0x80000000, R13, 0x48, !PT ;  /* 0x80000000090d7812 */ /* 0x000fc800078e480d */
[----:B------:R-:W-:-:S07]  /*0d20*/  LOP3.LUT R9, R13, R7, RZ, 0xfc, !PT ;  /* 0x000000070d097212 */ /* 0x000fce00078efcff */
[----:B------:R-:W-:Y:S05]  /*0d30*/  @!P0 BRA `(.L_x_8) ;  /* 0x00000000007c8947 */ /* 0x000fea0003800000 */
[----:B------:R-:W-:Y:S01]  /*0d40*/  IMAD.MOV R7, RZ, RZ, -R5 ;  /* 0x000000ffff077224 */ /* 0x000fe200078e0a05 */
[----:B------:R-:W-:Y:S01]  /*0d50*/  DMUL.RP R8, R32, R8 ;  /* 0x0000000820087228 */ /* 0x000fe20000008000 */
[----:B------:R-:W-:Y:S01]  /*0d60*/  IMAD.MOV.U32 R6, RZ, RZ, RZ ;  /* 0x000000ffff067224 */ /* 0x000fe200078e00ff */
[----:B------:R-:W-:-:S05]  /*0d70*/  IADD3 R5, PT, PT, -R5, -0x43300000, RZ ;  /* 0xbcd0000005057810 */ /* 0x000fca0007ffe1ff */
[----:B------:R-:W-:-:S03]  /*0d80*/  DFMA R6, R28, -R6, R32 ;  /* 0x800000061c06722b */ /* 0x000fc60000000020 */
[----:B------:R-:W-:-:S07]  /*0d90*/  LOP3.LUT R13, R9, R13, RZ, 0x3c, !PT ;  /* 0x0000000d090d7212 */ /* 0x000fce00078e3cff */
[----:B------:R-:W-:-:S04]  /*0da0*/  FSETP.NEU.AND P0, PT, |R7|, R5, PT ;  /* 0x000000050700720b */ /* 0x000fc80003f0d200 */
[----:B------:R-:W-:Y:S02]  /*0db0*/  FSEL R28, R8, R28, !P0 ;  /* 0x0000001c081c7208 */ /* 0x000fe40004000000 */
[----:B------:R-:W-:Y:S01]  /*0dc0*/  FSEL R29, R13, R29, !P0 ;  /* 0x0000001d0d1d7208 */ /* 0x000fe20004000000 */
[----:B------:R-:W-:Y:S06]  /*0dd0*/  BRA `(.L_x_8) ;  /* 0x0000000000547947 */ /* 0x000fec0003800000 */
.L_x_7:
[----:B------:R-:W-:-:S14]  /*0de0*/  DSETP.NAN.AND P0, PT, R10, R10, PT ;  /* 0x0000000a0a00722a */ /* 0x000fdc0003f08000 */
[----:B------:R-:W-:Y:S05]  /*0df0*/  @P0 BRA `(.L_x_9) ;  /* 0x0000000000440947 */ /* 0x000fea0003800000 */
[----:B------:R-:W-:-:S14]  /*0e00*/  DSETP.NAN.AND P0, PT, R12, R12, PT ;  /* 0x0000000c0c00722a */ /* 0x000fdc0003f08000 */
[----:B------:R-:W-:Y:S05]  /*0e10*/  @P0 BRA `(.L_x_10) ;  /* 0x0000000000300947 */ /* 0x000fea0003800000 */
[----:B------:R-:W-:Y:S01]  /*0e20*/  ISETP.NE.AND P0, PT, R7, R34, PT ;  /* 0x000000220700720c */ /* 0x000fe20003f05270 */
[----:B------:R-:W-:Y:S02]  /*0e30*/  IMAD.MOV.U32 R28, RZ, RZ, 0x0 ;  /* 0x00000000ff1c7424 */ /* 0x000fe400078e00ff */
[----:B------:R-:W-:-:S10]  /*0e40*/  IMAD.MOV.U32 R29, RZ, RZ, -0x80000 ;  /* 0xfff80000ff1d7424 */ /* 0x000fd400078e00ff */
[----:B------:R-:W-:Y:S05]  /*0e50*/  @!P0 BRA `(.L_x_8) ;  /* 0x0000000000348947 */ /* 0x000fea0003800000 */
[----:B------:R-:W-:Y:S02]  /*0e60*/  ISETP.NE.AND P0, PT, R7, 0x7ff00000, PT ;  /* 0x7ff000000700780c */ /* 0x000fe40003f05270 */
[----:B------:R-:W-:Y:S02]  /*0e70*/  LOP3.LUT R29, R11, 0x80000000, R13, 0x48, !PT ;  /* 0x800000000b1d7812 */ /* 0x000fe400078e480d */
[----:B------:R-:W-:-:S13]  /*0e80*/  ISETP.EQ.OR P0, PT, R34, RZ, !P0 ;  /* 0x000000ff2200720c */ /* 0x000fda0004702670 */
[----:B------:R-:W-:Y:S01]  /*0e90*/  @P0 LOP3.LUT R5, R29, 0x7ff00000, RZ, 0xfc, !PT ;  /* 0x7ff000001d050812 */ /* 0x000fe200078efcff */
[----:B------:R-:W-:Y:S02]  /*0ea0*/  @!P0 IMAD.MOV.U32 R28, RZ, RZ, RZ ;  /* 0x000000ffff1c8224 */ /* 0x000fe400078e00ff */
[----:B------:R-:W-:Y:S01]  /*0eb0*/  @P0 IMAD.MOV.U32 R28, RZ, RZ, RZ ;  /* 0x000000ffff1c0224 */ /* 0x000fe200078e00ff */
[----:B------:R-:W-:Y:S01]  /*0ec0*/  @P0 MOV R29, R5 ;  /* 0x00000005001d0202 */ /* 0x000fe20000000f00 */
[----:B------:R-:W-:Y:S06]  /*0ed0*/  BRA `(.L_x_8) ;  /* 0x0000000000147947 */ /* 0x000fec0003800000 */
.L_x_10:
[----:B------:R-:W-:Y:S01]  /*0ee0*/  LOP3.LUT R29, R13, 0x80000, RZ, 0xfc, !PT ;  /* 0x000800000d1d7812 */ /* 0x000fe200078efcff */
[----:B------:R-:W-:Y:S01]  /*0ef0*/  IMAD.MOV.U32 R28, RZ, RZ, R12 ;  /* 0x000000ffff1c7224 */ /* 0x000fe200078e000c */
[----:B------:R-:W-:Y:S06]  /*0f00*/  BRA `(.L_x_8) ;  /* 0x0000000000087947 */ /* 0x000fec0003800000 */
.L_x_9:
[----:B------:R-:W-:Y:S01]  /*0f10*/  LOP3.LUT R29, R11, 0x80000, RZ, 0xfc, !PT ;  /* 0x000800000b1d7812 */ /* 0x000fe200078efcff */
[----:B------:R-:W-:-:S07]  /*0f20*/  IMAD.MOV.U32 R28, RZ, RZ, R10 ;  /* 0x000000ffff1c7224 */ /* 0x000fce00078e000a */
.L_x_8:
[----:B------:R-:W-:Y:S05]  /*0f30*/  BSYNC.RECONVERGENT B1 ;  /* 0x0000000000017941 */ /* 0x000fea0003800200 */
.L_x_6:
[----:B------:R-:W-:-:S04]  /*0f40*/  IMAD.MOV.U32 R5, RZ, RZ, 0x0 ;  /* 0x00000000ff057424 */ /* 0x000fc800078e00ff */
[----:B------:R-:W-:Y:S05]  /*0f50*/  RET.REL.NODEC R4 `(_Z7uvBlockPdS_S_S_S_i) ;  /* 0xfffffff004287950 */ /* 0x000fea0003c3ffff */
        .type           $_Z7uvBlockPdS_S_S_S_i$__internal_accurate_pow,@function
        .size           $_Z7uvBlockPdS_S_S_S_i$__internal_accurate_pow,(.L_x_45 - $_Z7uvBlockPdS_S_S_S_i$__internal_accurate_pow)
$_Z7uvBlockPdS_S_S_S_i$__internal_accurate_pow:
[----:B------:R-:W-:Y:S01]  /*0f60*/  IMAD.MOV.U32 R2, RZ, RZ, 0x3fa99999 ;  /* 0x3fa99999ff027424 */ /* 0x000fe200078e00ff */
[----:B------:R-:W-:Y:S01]  /*0f70*/  UMOV UR6, 0x7d2cafe2 ;  /* 0x7d2cafe200067882 */ /* 0x000fe20000000000 */
[----:B------:R-:W-:Y:S01]  /*0f80*/  IMAD.MOV.U32 R10, RZ, RZ, -0x66666666 ;  /* 0x9999999aff0a7424 */ /* 0x000fe200078e00ff */
[----:B------:R-:W-:Y:S01]  /*0f90*/  UMOV UR7, 0x3eb0f5ff ;  /* 0x3eb0f5ff00077882 */ /* 0x000fe20000000000 */
[----:B------:R-:W-:Y:S01]  /*0fa0*/  IMAD.MOV.U32 R12, RZ, RZ, RZ ;  /* 0x000000ffff0c7224 */ /* 0x000fe200078e00ff */
[----:B------:R-:W-:Y:S01]  /*0fb0*/  LOP3.LUT R2, R2, 0x800fffff, RZ, 0xc0, !PT ;  /* 0x800fffff02027812 */ /* 0x000fe200078ec0ff */
[----:B------:R-:W-:Y:S01]  /*0fc0*/  IMAD.MOV.U32 R6, RZ, RZ, 0x41ad3b5a ;  /* 0x41ad3b5aff067424 */ /* 0x000fe200078e00ff */
[----:B------:R-:W-:Y:S01]  /*0fd0*/  UMOV UR8, 0x3b39803f ;  /* 0x3b39803f00087882 */ /* 0x000fe20000000000 */
[----:B------:R-:W-:Y:S01]  /*0fe0*/  IMAD.MOV.U32 R7, RZ, RZ, 0x3ed0f5d2 ;  /* 0x3ed0f5d2ff077424 */ /* 0x000fe200078e00ff */
[----:B------:R-:W-:Y:S01]  /*0ff0*/  LOP3.LUT R11, R2, 0x3ff00000, RZ, 0xfc, !PT ;  /* 0x3ff00000020b7812 */ /* 0x000fe200078efcff */
[----:B------:R-:W-:Y:S01]  /*1000*/  IMAD.MOV.U32 R9, RZ, RZ, 0x3fa ;  /* 0x000003faff097424 */ /* 0x000fe200078e00ff */
[----:B------:R-:W-:-:S02]  /*1010*/  UMOV UR9, 0x3c7abc9e ;  /* 0x3c7abc9e00097882 */ /* 0x000fc40000000000 */
[----:B------:R-:W-:-:S13]  /*1020*/  ISETP.GE.U32.AND P0, PT, R11, 0x3ff6a09f, PT ;  /* 0x3ff6a09f0b00780c */ /* 0x000fda0003f06070 */
[----:B------:R-:W-:-:S05]  /*1030*/  @P0 VIADD R3, R11, 0xfff00000 ;  /* 0xfff000000b030836 */ /* 0x000fca0000000000 */
[----:B------:R-:W-:-:S06]  /*1040*/  @P0 MOV R11, R3 ;  /* 0x00000003000b0202 */ /* 0x000fcc0000000f00 */
[C---:B------:R-:W-:Y:S02]  /*1050*/  DADD R4, R10.reuse, 1 ;  /* 0x3ff000000a047429 */ /* 0x040fe40000000000 */
[----:B------:R-:W-:-:S04]  /*1060*/  DADD R10, R10, -1 ;  /* 0xbff000000a0a7429 */ /* 0x000fc80000000000 */
[----:B------:R-:W0:Y:S02]  /*1070*/  MUFU.RCP64H R13, R5 ;  /* 0x00000005000d7308 */ /* 0x000e240000001800 */
[----:B0-----:R-:W-:-:S08]  /*1080*/  DFMA R2, -R4, R12, 1 ;  /* 0x3ff000000402742b */ /* 0x001fd0000000010c */
[----:B------:R-:W-:-:S08]  /*1090*/  DFMA R2, R2, R2, R2 ;  /* 0x000000020202722b */ /* 0x000fd00000000002 */
[----:B------:R-:W-:-:S08]  /*10a0*/  DFMA R12, R12, R2, R12 ;  /* 0x000000020c0c722b */ /* 0x000fd0000000000c */
[----:B------:R-:W-:-:S08]  /*10b0*/  DMUL R2, R10, R12 ;  /* 0x0000000c0a027228 */ /* 0x000fd00000000000 */
[----:B------:R-:W-:-:S08]  /*10c0*/  DFMA R2, R10, R12, R2 ;  /* 0x0000000c0a02722b */ /* 0x000fd00000000002 */
[----:B------:R-:W-:-:S08]  /*10d0*/  DMUL R14, R2, R2 ;  /* 0x00000002020e7228 */ /* 0x000fd00000000000 */
[----:B------:R-:W-:Y:S01]  /*10e0*/  DFMA R4, R14, UR6, R6 ;  /* 0x000000060e047c2b */ /* 0x000fe20008000006 */
[----:B------:R-:W-:Y:S01]  /*10f0*/  UMOV UR6, 0x75488a3f ;  /* 0x75488a3f00067882 */ /* 0x000fe20000000000 */
[----:B------:R-:W-:Y:S01]  /*1100*/  UMOV UR7, 0x3ef3b20a ;  /* 0x3ef3b20a00077882 */ /* 0x000fe20000000000 */
[----:B------:R-:W-:-:S05]  /*1110*/  DADD R6, R10, -R2 ;  /* 0x000000000a067229 */ /* 0x000fca0000000802 */
[----:B------:R-:W-:Y:S01]  /*1120*/  DFMA R4, R14, R4, UR6 ;  /* 0x000000060e047e2b */ /* 0x000fe20008000004 */
[----:B------:R-:W-:Y:S01]  /*1130*/  UMOV UR6, 0xe4faecd5 ;  /* 0xe4faecd500067882 */ /* 0x000fe20000000000 */
[----:B------:R-:W-:Y:S01]  /*1140*/  UMOV UR7, 0x3f1745cd ;  /* 0x3f1745cd00077882 */ /* 0x000fe20000000000 */
[----:B------:R-:W-:Y:S02]  /*1150*/  DADD R30, R6, R6 ;  /* 0x00000000061e7229 */ /* 0x000fe40000000006 */
[----:B------:R-:W-:-:S03]  /*1160*/  DMUL R6, R2, R2 ;  /* 0x0000000202067228 */ /* 0x000fc60000000000 */
[----:B------:R-:W-:Y:S01]  /*1170*/  DFMA R4, R14, R4, UR6 ;  /* 0x000000060e047e2b */ /* 0x000fe20008000004 */
[----:B------:R-:W-:Y:S01]  /*1180*/  UMOV UR6, 0x258a578b ;  /* 0x258a578b00067882 */ /* 0x000fe20000000000 */
[----:B------:R-:W-:Y:S01]  /*1190*/  UMOV UR7, 0x3f3c71c7 ;  /* 0x3f3c71c700077882 */ /* 0x000fe20000000000 */
[----:B------:R-:W-:Y:S02]  /*11a0*/  DFMA R30, R10, -R2, R30 ;  /* 0x800000020a1e722b */ /* 0x000fe4000000001e */
[----:B------:R-:W-:-:S03]  /*11b0*/  DMUL R10, R2, R6 ;  /* 0x00000006020a7228 */ /* 0x000fc60000000000 */
[----:B------:R-:W-:Y:S01]  /*11c0*/  DFMA R4, R14, R4, UR6 ;  /* 0x000000060e047e2b */ /* 0x000fe20008000004 */
[----:B------:R-:W-:Y:S01]  /*11d0*/  UMOV UR6, 0x9242b910 ;  /* 0x9242b91000067882 */ /* 0x000fe20000000000 */
[----:B------:R-:W-:Y:S01]  /*11e0*/  UMOV UR7, 0x3f624924 ;  /* 0x3f62492400077882 */ /* 0x000fe20000000000 */
[----:B------:R-:W-:Y:S02]  /*11f0*/  DMUL R12, R12, R30 ;  /* 0x0000001e0c0c7228 */ /* 0x000fe40000000000 */
[----:B------:R-:W-:-:S03]  /*1200*/  DFMA R30, R2, R6, -R10 ;  /* 0x00000006021e722b */ /* 0x000fc6000000080a */
[----:B------:R-:W-:Y:S01]  /*1210*/  DFMA R4, R14, R4, UR6 ;  /* 0x000000060e047e2b */ /* 0x000fe20008000004 */
[----:B------:R-:W-:Y:S01]  /*1220*/  UMOV UR6, 0x99999dfb ;  /* 0x99999dfb00067882 */ /* 0x000fe20000000000 */
[----:B------:R-:W-:-:S03]  /*1230*/  UMOV UR7, 0x3f899999 ;  /* 0x3f89999900077882 */ /* 0x000fc60000000000 */
[----:B------:R-:W-:Y:S01]  /*1240*/  VIADD R35, R13, 0x100000 ;  /* 0x001000000d237836 */ /* 0x000fe20000000000 */
[----:B------:R-:W-:Y:S01]  /*1250*/  DFMA R30, R12, R6, R30 ;  /* 0x000000060c1e722b */ /* 0x000fe2000000001e */
[----:B------:R-:W-:Y:S01]  /*1260*/  IMAD.MOV.U32 R34, RZ, RZ, R12 ;  /* 0x000000ffff227224 */ /* 0x000fe200078e000c */
[----:B------:R-:W-:Y:S01]  /*1270*/  DFMA R28, R14, R4, UR6 ;  /* 0x000000060e1c7e2b */ /* 0x000fe20008000004 */
[----:B------:R-:W-:Y:S01]  /*1280*/  UMOV UR6, 0x55555555 ;  /* 0x5555555500067882 */ /* 0x000fe20000000000 */
[----:B------:R-:W-:-:S06]  /*1290*/  UMOV UR7, 0x3fb55555 ;  /* 0x3fb5555500077882 */ /* 0x000fcc0000000000 */
[----:B------:R-:W-:-:S08]  /*12a0*/  DFMA R4, R14, R28, UR6 ;  /* 0x000000060e047e2b */ /* 0x000fd0000800001c */
[----:B------:R-:W-:Y:S01]  /*12b0*/  DADD R32, -R4, UR6 ;  /* 0x0000000604207e29 */ /* 0x000fe20008000100 */
[----:B------:R-:W-:Y:S01]  /*12c0*/  UMOV UR6, 0xb9e7b0 ;  /* 0x00b9e7b000067882 */ /* 0x000fe20000000000 */
[----:B------:R-:W-:-:S06]  /*12d0*/  UMOV UR7, 0x3c46a4cb ;  /* 0x3c46a4cb00077882 */ /* 0x000fcc0000000000 */
[----:B------:R-:W-:Y:S02]  /*12e0*/  DFMA R14, R14, R28, R32 ;  /* 0x0000001c0e0e722b */ /* 0x000fe40000000020 */
[----:B------:R-:W-:-:S06]  /*12f0*/  DFMA R32, R2, R2, -R6 ;  /* 0x000000020220722b */ /* 0x000fcc0000000806 */
[----:B------:R-:W-:Y:S01]  /*1300*/  DADD R14, R14, -UR6 ;  /* 0x800000060e0e7e29 */ /* 0x000fe20008000000 */
[----:B------:R-:W-:Y:S01]  /*1310*/  UMOV UR6, 0x80000000 ;  /* 0x8000000000067882 */ /* 0x000fe20000000000 */
[----:B------:R-:W-:Y:S01]  /*1320*/  DFMA R32, R2, R34, R32 ;  /* 0x000000220220722b */ /* 0x000fe20000000020 */
[----:B------:R-:W-:-:S05]  /*1330*/  UMOV UR7, 0x43300000 ;  /* 0x4330000000077882 */ /* 0x000fca0000000000 */
[----:B------:R-:W-:Y:S02]  /*1340*/  DADD R28, R4, R14 ;  /* 0x00000000041c7229 */ /* 0x000fe4000000000e */
[----:B------:R-:W-:-:S06]  /*1350*/  DFMA R30, R2, R32, R30 ;  /* 0x00000020021e722b */ /* 0x000fcc000000001e */
[----:B------:R-:W-:Y:S02]  /*1360*/  DMUL R6, R28, R10 ;  /* 0x0000000a1c067228 */ /* 0x000fe40000000000 */
[----:B------:R-:W-:-:S06]  /*1370*/  DADD R4, R4, -R28 ;  /* 0x0000000004047229 */ /* 0x000fcc000000081c */
[----:B------:R-:W-:Y:S02]  /*1380*/  DFMA R32, R28, R10, -R6 ;  /* 0x0000000a1c20722b */ /* 0x000fe40000000806 */
[----:B------:R-:W-:-:S06]  /*1390*/  DADD R4, R14, R4 ;  /* 0x000000000e047229 */ /* 0x000fcc0000000004 */
[----:B------:R-:W-:-:S08]  /*13a0*/  DFMA R30, R28, R30, R32 ;  /* 0x0000001e1c1e722b */ /* 0x000fd00000000020 */
[----:B------:R-:W-:-:S08]  /*13b0*/  DFMA R30, R4, R10, R30 ;  /* 0x0000000a041e722b */ /* 0x000fd0000000001e */
[----:B------:R-:W-:-:S08]  /*13c0*/  DADD R10, R6, R30 ;  /* 0x00000000060a7229 */ /* 0x000fd0000000001e */
[--C-:B------:R-:W-:Y:S02]  /*13d0*/  DADD R4, R2, R10.reuse ;  /* 0x0000000002047229 */ /* 0x100fe4000000000a */
[----:B------:R-:W-:-:S06]  /*13e0*/  DADD R6, R6, -R10 ;  /* 0x0000000006067229 */ /* 0x000fcc000000080a */
[----:B------:R-:W-:Y:S02]  /*13f0*/  DADD R2, R2, -R4 ;  /* 0x0000000002027229 */ /* 0x000fe40000000804 */
[----:B------:R-:W-:-:S06]  /*1400*/  DADD R6, R30, R6 ;  /* 0x000000001e067229 */ /* 0x000fcc0000000006 */
[----:B------:R-:W-:-:S08]  /*1410*/  DADD R2, R10, R2 ;  /* 0x000000000a027229 */ /* 0x000fd00000000002 */
[----:B------:R-:W-:Y:S01]  /*1420*/  DADD R2, R6, R2 ;  /* 0x0000000006027229 */ /* 0x000fe20000000002 */
[C---:B------:R-:W-:Y:S01]  /*1430*/  IADD3 R6, PT, PT, R9.reuse, -0x3ff, RZ ;  /* 0xfffffc0109067810 */ /* 0x040fe20007ffe0ff */
[----:B------:R-:W-:-:S06]  /*1440*/  @P0 VIADD R6, R9, 0xfffffc02 ;  /* 0xfffffc0209060836 */ /* 0x000fcc0000000000 */
[----:B------:R-:W-:Y:S01]  /*1450*/  DADD R12, R12, R2 ;  /* 0x000000000c0c7229 */ /* 0x000fe20000000002 */
[----:B------:R-:W-:Y:S01]  /*1460*/  LOP3.LUT R2, R6, 0x80000000, RZ, 0x3c, !PT ;  /* 0x8000000006027812 */ /* 0x000fe200078e3cff */
[----:B------:R-:W-:-:S06]  /*1470*/  IMAD.MOV.U32 R3, RZ, RZ, 0x43300000 ;  /* 0x43300000ff037424 */ /* 0x000fcc00078e00ff */
[----:B------:R-:W-:Y:S02]  /*1480*/  DADD R6, R4, R12 ;  /* 0x0000000004067229 */ /* 0x000fe4000000000c */
[----:B------:R-:W-:Y:S01]  /*1490*/  DADD R10, R2, -UR6 ;  /* 0x80000006020a7e29 */ /* 0x000fe20008000000 */
[----:B------:R-:W-:Y:S01]  /*14a0*/  UMOV UR6, 0xfefa39ef ;  /* 0xfefa39ef00067882 */ /* 0x000fe20000000000 */
[----:B------:R-:W-:-:S04]  /*14b0*/  UMOV UR7, 0x3fe62e42 ;  /* 0x3fe62e4200077882 */ /* 0x000fc80000000000 */
[--C-:B------:R-:W-:Y:S02]  /*14c0*/  DADD R4, R4, -R6.reuse ;  /* 0x0000000004047229 */ /* 0x100fe40000000806 */
[----:B------:R-:W-:-:S06]  /*14d0*/  DFMA R2, R10, UR6, R6 ;  /* 0x000000060a027c2b */ /* 0x000fcc0008000006 */
[----:B------:R-:W-:Y:S02]  /*14e0*/  DADD R4, R12, R4 ;  /* 0x000000000c047229 */ /* 0x000fe40000000004 */
[----:B------:R-:W-:-:S08]  /*14f0*/  DFMA R14, R10, -UR6, R2 ;  /* 0x800000060a0e7c2b */ /* 0x000fd00008000002 */
[----:B------:R-:W-:-:S08]  /*1500*/  DADD R14, -R6, R14 ;  /* 0x00000000060e7229 */ /* 0x000fd0000000010e */
[----:B------:R-:W-:-:S08]  /*1510*/  DADD R4, R4, -R14 ;  /* 0x0000000004047229 */ /* 0x000fd0000000080e */
[----:B------:R-:W-:-:S08]  /*1520*/  DFMA R4, R10, UR8, R4 ;  /* 0x000000080a047c2b */ /* 0x000fd00008000004 */
[----:B------:R-:W-:-:S08]  /*1530*/  DADD R6, R2, R4 ;  /* 0x0000000002067229 */ /* 0x000fd00000000004 */
[----:B------:R-:W-:Y:S02]  /*1540*/  DADD R10, R2, -R6 ;  /* 0x00000000020a7229 */ /* 0x000fe40000000806 */
[----:B------:R-:W-:-:S06]  /*1550*/  DMUL R2, R6, 2 ;  /* 0x4000000006027828 */ /* 0x000fcc0000000000 */
[----:B------:R-:W-:Y:S02]  /*1560*/  DADD R10, R4, R10 ;  /* 0x00000000040a7229 */ /* 0x000fe4000000000a */
[----:B------:R-:W-:-:S08]  /*1570*/  DFMA R6, R6, 2, -R2 ;  /* 0x400000000606782b */ /* 0x000fd00000000802 */
[----:B------:R-:W-:Y:S01]  /*1580*/  DFMA R10, R10, 2, R6 ;  /* 0x400000000a0a782b */ /* 0x000fe20000000006 */
[----:B------:R-:W-:Y:S02]  /*1590*/  IMAD.MOV.U32 R6, RZ, RZ, 0x652b82fe ;  /* 0x652b82feff067424 */ /* 0x000fe400078e00ff */
[----:B------:R-:W-:-:S05]  /*15a0*/  IMAD.MOV.U32 R7, RZ, RZ, 0x3ff71547 ;  /* 0x3ff71547ff077424 */ /* 0x000fca00078e00ff */
[----:B------:R-:W-:-:S08]  /*15b0*/  DADD R4, R2, R10 ;  /* 0x0000000002047229 */ /* 0x000fd0000000000a */
[----:B------:R-:W-:Y:S02]  /*15c0*/  DFMA R6, R4, R6, 6.75539944105574400000e+15 ;  /* 0x433800000406742b */ /* 0x000fe40000000006 */
[----:B------:R-:W-:Y:S01]  /*15d0*/  FSETP.GEU.AND P0, PT, |R5|, 4.1917929649353027344, PT ;  /* 0x4086232b0500780b */ /* 0x000fe20003f0e200 */
[----:B------:R-:W-:-:S05]  /*15e0*/  DADD R2, R2, -R4 ;  /* 0x0000000002027229 */ /* 0x000fca0000000804 */
[----:B------:R-:W-:-:S03]  /*15f0*/  DADD R12, R6, -6.75539944105574400000e+15 ;  /* 0xc3380000060c7429 */ /* 0x000fc60000000000 */
[----:B------:R-:W-:-:S05]  /*1600*/  DADD R10, R10, R2 ;  /* 0x000000000a0a7229 */ /* 0x000fca0000000002 */
[----:B------:R-:W-:Y:S01]  /*1610*/  DFMA R14, R12, -UR6, R4 ;  /* 0x800000060c0e7c2b */ /* 0x000fe20008000004 */
[----:B------:R-:W-:Y:S01]  /*1620*/  UMOV UR6, 0x3b39803f ;  /* 0x3b39803f00067882 */ /* 0x000fe20000000000 */
[----:B------:R-:W-:-:S06]  /*1630*/  UMOV UR7, 0x3c7abc9e ;  /* 0x3c7abc9e00077882 */ /* 0x000fcc0000000000 */
[----:B------:R-:W-:Y:S01]  /*1640*/  DFMA R12, R12, -UR6, R14 ;  /* 0x800000060c0c7c2b */ /* 0x000fe2000800000e */
[----:B------:R-:W-:Y:S01]  /*1650*/  UMOV UR6, 0x69ce2bdf ;  /* 0x69ce2bdf00067882 */ /* 0x000fe20000000000 */
[----:B------:R-:W-:Y:S01]  /*1660*/  IMAD.MOV.U32 R14, RZ, RZ, -0x35dec16 ;  /* 0xfca213eaff0e7424 */ /* 0x000fe200078e00ff */
[----:B------:R-:W-:Y:S01]  /*1670*/  UMOV UR7, 0x3e5ade15 ;  /* 0x3e5ade1500077882 */ /* 0x000fe20000000000 */
[----:B------:R-:W-:-:S06]  /*1680*/  IMAD.MOV.U32 R15, RZ, RZ, 0x3e928af3 ;  /* 0x3e928af3ff0f7424 */ /* 0x000fcc00078e00ff */
[----:B------:R-:W-:Y:S01]  /*1690*/  DFMA R14, R12, UR6, R14 ;  /* 0x000000060c0e7c2b */ /* 0x000fe2000800000e */
[----:B------:R-:W-:Y:S01]  /*16a0*/  UMOV UR6, 0x62401315 ;  /* 0x6240131500067882 */ /* 0x000fe20000000000 */
[----:B------:R-:W-:-:S06]  /*16b0*/  UMOV UR7, 0x3ec71dee ;  /* 0x3ec71dee00077882 */ /* 0x000fcc0000000000 */
[----:B------:R-:W-:Y:S01]  /*16c0*/  DFMA R14, R12, R14, UR6 ;  /* 0x000000060c0e7e2b */ /* 0x000fe2000800000e */
        /* <DEDUP_REMOVED lines=20> */
[----:B------:R-:W-:-:S08]  /*1810*/  DFMA R14, R12, R14, UR6 ;  /* 0x000000060c0e7e2b */ /* 0x000fd0000800000e */
[----:B------:R-:W-:-:S08]  /*1820*/  DFMA R14, R12, R14, 1 ;  /* 0x3ff000000c0e742b */ /* 0x000fd0000000000e */
[----:B------:R-:W-:-:S10]  /*1830*/  DFMA R12, R12, R14, 1 ;  /* 0x3ff000000c0c742b */ /* 0x000fd4000000000e */
[----:B------:R-:W-:Y:S01]  /*1840*/  LEA R3, R6, R13, 0x14 ;  /* 0x0000000d06037211 */ /* 0x000fe200078ea0ff */
[----:B------:R-:W-:Y:S01]  /*1850*/  IMAD.MOV.U32 R2, RZ, RZ, R12 ;  /* 0x000000ffff027224 */ /* 0x000fe200078e000c */
[----:B------:R-:W-:Y:S06]  /*1860*/  @!P0 BRA `(.L_x_11) ;  /* 0x0000000000348947 */ /* 0x000fec0003800000 */
[----:B------:R-:W-:Y:S01]  /*1870*/  FSETP.GEU.AND P1, PT, |R5|, 4.2275390625, PT ;  /* 0x408748000500780b */ /* 0x000fe20003f2e200 */
[C---:B------:R-:W-:Y:S02]  /*1880*/  DADD R2, R4.reuse, +INF ;  /* 0x7ff0000004027429 */ /* 0x040fe40000000000 */
[----:B------:R-:W-:-:S08]  /*1890*/  DSETP.GEU.AND P0, PT, R4, RZ, PT ;  /* 0x000000ff0400722a */ /* 0x000fd00003f0e000 */
[----:B------:R-:W-:Y:S02]  /*18a0*/  FSEL R2, R2, RZ, P0 ;  /* 0x000000ff02027208 */ /* 0x000fe40000000000 */
[----:B------:R-:W-:Y:S01]  /*18b0*/  FSEL R3, R3, RZ, P0 ;  /* 0x000000ff03037208 */ /* 0x000fe20000000000 */
[----:B------:R-:W-:Y:S06]  /*18c0*/  @P1 BRA `(.L_x_11) ;  /* 0x00000000001c1947 */ /* 0x000fec0003800000 */
[----:B------:R-:W-:-:S04]  /*18d0*/  LEA.HI R2, R6, R6, RZ, 0x1 ;  /* 0x0000000606027211 */ /* 0x000fc800078f08ff */
[----:B------:R-:W-:-:S05]  /*18e0*/  SHF.R.S32.HI R3, RZ, 0x1, R2 ;  /* 0x00000001ff037819 */ /* 0x000fca0000011402 */
[----:B------:R-:W-:Y:S02]  /*18f0*/  IMAD.IADD R2, R6, 0x1, -R3 ;  /* 0x0000000106027824 */ /* 0x000fe400078e0a03 */
[----:B------:R-:W-:-:S03]  /*1900*/  IMAD R13, R3, 0x100000, R13 ;  /* 0x00100000030d7824 */ /* 0x000fc600078e020d */
[----:B------:R-:W-:Y:S01]  /*1910*/  LEA R3, R2, 0x3ff00000, 0x14 ;  /* 0x3ff0000002037811 */ /* 0x000fe200078ea0ff */
[----:B------:R-:W-:-:S06]  /*1920*/  IMAD.MOV.U32 R2, RZ, RZ, RZ ;  /* 0x000000ffff027224 */ /* 0x000fcc00078e00ff */
[----:B------:R-:W-:-:S11]  /*1930*/  DMUL R2, R12, R2 ;  /* 0x000000020c027228 */ /* 0x000fd60000000000 */
.L_x_11:
[----:B------:R-:W-:Y:S01]  /*1940*/  DFMA R10, R10, R2, R2 ;  /* 0x000000020a0a722b */ /* 0x000fe20000000002 */
[----:B------:R-:W-:Y:S01]  /*1950*/  IMAD.MOV.U32 R9, RZ, RZ, 0x0 ;  /* 0x00000000ff097424 */ /* 0x000fe200078e00ff */
[----:B------:R-:W-:-:S08]  /*1960*/  DSETP.NEU.AND P0, PT, |R2|, +INF , PT ;  /* 0x7ff000000200742a */ /* 0x000fd00003f0d200 */
[----:B------:R-:W-:Y:S02]  /*1970*/  FSEL R12, R2, R10, !P0 ;  /* 0x0000000a020c7208 */ /* 0x000fe40004000000 */
[----:B------:R-:W-:Y:S01]  /*1980*/  FSEL R13, R3, R11, !P0 ;  /* 0x0000000b030d7208 */ /* 0x000fe20004000000 */
[----:B------:R-:W-:Y:S06]  /*1990*/  RET.REL.NODEC R8 `(_Z7uvBlockPdS_S_S_S_i) ;  /* 0xffffffe408987950 */ /* 0x000fec0003c3ffff */
.L_x_12:
        /* <DEDUP_REMOVED lines=14> */
.L_x_45:


//--------------------- .text._Z6pBlockPdS_S_i    --------------------------
	.section	.text._Z6pBlockPdS_S_i,"ax",@progbits
	.align	128
        .global         _Z6pBlockPdS_S_i
        .type           _Z6pBlockPdS_S_i,@function
        .size           _Z6pBlockPdS_S_i,(.L_x_46 - _Z6pBlockPdS_S_i)
        .other          _Z6pBlockPdS_S_i,@"STO_CUDA_ENTRY STV_DEFAULT"
_Z6pBlockPdS_S_i:
.text._Z6pBlockPdS_S_i:
        /* <DEDUP_REMOVED lines=17> */
[----:B------:R-:W-:Y:S01]  /*0110*/  MOV R2, 0x140 ;  /* 0x0000014000027802 */ /* 0x000fe20000000f00 */
[----:B------:R-:W0:Y:S06]  /*0120*/  LDCU.64 UR4, c[0x0][0x358] ;  /* 0x00006b00ff0477ac */ /* 0x000e2c0008000a00 */
[----:B0-----:R-:W-:Y:S05]  /*0130*/  CALL.REL.NOINC `($_Z6pBlockPdS_S_i$__internal_accurate_pow) ;  /* 0x00000000004c7944 */ /* 0x001fea0003c00000 */
[----:B------:R-:W0:Y:S08]  /*0140*/  LDC.64 R2, c[0x0][0x388] ;  /* 0x0000e200ff027b82 */ /* 0x000e300000000a00 */
[----:B------:R-:W1:Y:S01]  /*0150*/  LDC.64 R14, c[0x0][0x390] ;  /* 0x0000e400ff0e7b82 */ /* 0x000e620000000a00 */
[----:B0-----:R-:W-:-:S05]  /*0160*/  IMAD.WIDE.U32 R2, R0, 0x8, R2 ;  /* 0x0000000800027825 */ /* 0x001fca00078e0002 */
[----:B------:R-:W2:Y:S04]  /*0170*/  LDG.E.64 R10, desc[UR4][R2.64+0x148] ;  /* 0x00014804020a7981 */ /* 0x000ea8000c1e1b00 */
[----:B------:R-:W2:Y:S01]  /*0180*/  LDG.E.64 R12, desc[UR4][R2.64+-0x148] ;  /* 0xfffeb804020c7981 */ /* 0x000ea2000c1e1b00 */
[----:B-1----:R-:W-:-:S03]  /*0190*/  IMAD.WIDE.U32 R14, R0, 0x8, R14 ;  /* 0x00000008000e7825 */ /* 0x002fc600078e000e */
[----:B------:R-:W3:Y:S04]  /*01a0*/  LDG.E.64 R6, desc[UR4][R2.64+0x8] ;  /* 0x0000080402067981 */ /* 0x000ee8000c1e1b00 */
[----:B------:R-:W3:Y:S04]  /*01b0*/  LDG.E.64 R8, desc[UR4][R2.64+-0x8] ;  /* 0xfffff80402087981 */ /* 0x000ee8000c1e1b00 */
[----:B------:R-:W4:Y:S01]  /*01c0*/  LDG.E.64 R14, desc[UR4][R14.64] ;  /* 0x000000040e0e7981 */ /* 0x000f22000c1e1b00 */
[----:B--2---:R-:W-:Y:S01]  /*01d0*/  DADD R10, R10, R12 ;  /* 0x000000000a0a7229 */ /* 0x004fe2000000000c */
[----:B------:R-:W0:Y:S01]  /*01e0*/  LDC.64 R12, c[0x0][0x380] ;  /* 0x0000e000ff0c7b82 */ /* 0x000e220000000a00 */
[----:B---3--:R-:W-:-:S06]  /*01f0*/  DADD R6, R6, R8 ;  /* 0x0000000006067229 */ /* 0x008fcc0000000008 */
[C---:B------:R-:W-:Y:S02]  /*0200*/  DMUL R10, R4.reuse, R10 ;  /* 0x0000000a040a7228 */ /* 0x040fe40000000000 */
[----:B----4-:R-:W-:-:S06]  /*0210*/  DMUL R8, R4, R14 ;  /* 0x0000000e04087228 */ /* 0x010fcc0000000000 */
[----:B------:R-:W-:-:S08]  /*0220*/  DFMA R6, R4, R6, R10 ;  /* 0x000000060406722b */ /* 0x000fd0000000000a */
[----:B------:R-:W-:Y:S01]  /*0230*/  DFMA R6, -R4, R8, R6 ;  /* 0x000000080406722b */ /* 0x000fe20000000106 */
[----:B0-----:R-:W-:-:S06]  /*0240*/  IMAD.WIDE.U32 R2, R0, 0x8, R12 ;  /* 0x0000000800027825 */ /* 0x001fcc00078e000c */
[----:B------:R-:W-:Y:S01]  /*0250*/  STG.E.64 desc[UR4][R2.64], R6 ;  /* 0x0000000602007986 */ /* 0x000fe2000c101b04 */
[----:B------:R-:W-:Y:S05]  /*0260*/  EXIT ;  /* 0x000000000000794d */ /* 0x000fea0003800000 */
        .type           $_Z6pBlockPdS_S_i$__internal_accurate_pow,@function
        .size           $_Z6pBlockPdS_S_i$__internal_accurate_pow,(.L_x_46 - $_Z6pBlockPdS_S_i$__internal_accurate_pow)
$_Z6pBlockPdS_S_i$__internal_accurate_pow:
[----:B------:R-:W-:Y:S01]  /*0270*/  IMAD.MOV.U32 R3, RZ, RZ, 0x3fa99999 ;  /* 0x3fa99999ff037424 */ /* 0x000fe200078e00ff */
[----:B------:R-:W-:Y:S01]  /*0280*/  MOV R14, 0x41ad3b5a ;  /* 0x41ad3b5a000e7802 */ /* 0x000fe20000000f00 */
[----:B------:R-:W-:Y:S01]  /*0290*/  IMAD.MOV.U32 R6, RZ, RZ, -0x66666666 ;  /* 0x9999999aff067424 */ /* 0x000fe200078e00ff */
[----:B------:R-:W-:Y:S01]  /*02a0*/  UMOV UR6, 0x7d2cafe2 ;  /* 0x7d2cafe200067882 */ /* 0x000fe20000000000 */
[----:B------:R-:W-:Y:S01]  /*02b0*/  IMAD.MOV.U32 R8, RZ, RZ, RZ ;  /* 0x000000ffff087224 */ /* 0x000fe200078e00ff */
[----:B------:R-:W-:Y:S01]  /*02c0*/  LOP3.LUT R3, R3, 0x800fffff, RZ, 0xc0, !PT ;  /* 0x800fffff03037812 */ /* 0x000fe200078ec0ff */
[----:B------:R-:W-:Y:S01]  /*02d0*/  IMAD.MOV.U32 R15, RZ, RZ, 0x3ed0f5d2 ;  /* 0x3ed0f5d2ff0f7424 */ /* 0x000fe200078e00ff */
[----:B------:R-:W-:Y:S01]  /*02e0*/  UMOV UR7, 0x3eb0f5ff ;  /* 0x3eb0f5ff00077882 */ /* 0x000fe20000000000 */
[----:B------:R-:W-:Y:S01]  /*02f0*/  UMOV UR8, 0x3b39803f ;  /* 0x3b39803f00087882 */ /* 0x000fe20000000000 */
[----:B------:R-:W-:Y:S01]  /*0300*/  LOP3.LUT R7, R3, 0x3ff00000, RZ, 0xfc, !PT ;  /* 0x3ff0000003077812 */ /* 0x000fe200078efcff */
[----:B------:R-:W-:-:S03]  /*0310*/  UMOV UR9, 0x3c7abc9e ;  /* 0x3c7abc9e00097882 */ /* 0x000fc60000000000 */
[----:B------:R-:W-:-:S13]  /*0320*/  ISETP.GE.U32.AND P0, PT, R7, 0x3ff6a09f, PT ;  /* 0x3ff6a09f0700780c */ /* 0x000fda0003f06070 */
[----:B------:R-:W-:-:S05]  /*0330*/  @P0 IADD3 R3, PT, PT, R7, -0x100000, RZ ;  /* 0xfff0000007030810 */ /* 0x000fca0007ffe0ff */
[----:B------:R-:W-:-:S06]  /*0340*/  @P0 IMAD.MOV.U32 R7, RZ, RZ, R3 ;  /* 0x000000ffff070224 */ /* 0x000fcc00078e0003 */
        /* <DEDUP_REMOVED lines=27> */
[C---:B------:R-:W-:Y:S02]  /*0500*/  DFMA R22, R4.reuse, R14, -R6 ;  /* 0x0000000e0416722b */ /* 0x040fe40000000806 */
[----:B------:R-:W-:Y:S02]  /*0510*/  DFMA R18, R4, R4, -R14 ;  /* 0x000000040412722b */ /* 0x000fe4000000080e */
[----:B------:R-:W-:Y:S01]  /*0520*/  DFMA R12, R10, R12, UR6 ;  /* 0x000000060a0c7e2b */ /* 0x000fe2000800000c */
[----:B------:R-:W-:Y:S01]  /*0530*/  UMOV UR6, 0x99999dfb ;  /* 0x99999dfb00067882 */ /* 0x000fe20000000000 */
[----:B------:R-:W-:-:S02]  /*0540*/  UMOV UR7, 0x3f899999 ;  /* 0x3f89999900077882 */ /* 0x000fc40000000000 */
[----:B------:R-:W-:-:S04]  /*0550*/  DFMA R22, R8, R14, R22 ;  /* 0x0000000e0816722b */ /* 0x000fc80000000016 */
[----:B------:R-:W-:Y:S01]  /*0560*/  DFMA R16, R10, R12, UR6 ;  /* 0x000000060a107e2b */ /* 0x000fe2000800000c */
[----:B------:R-:W-:Y:S01]  /*0570*/  UMOV UR6, 0x55555555 ;  /* 0x5555555500067882 */ /* 0x000fe20000000000 */
[----:B------:R-:W-:-:S06]  /*0580*/  UMOV UR7, 0x3fb55555 ;  /* 0x3fb5555500077882 */ /* 0x000fcc0000000000 */
[----:B------:R-:W-:-:S08]  /*0590*/  DFMA R12, R10, R16, UR6 ;  /* 0x000000060a0c7e2b */ /* 0x000fd00008000010 */
[----:B------:R-:W-:Y:S01]  /*05a0*/  DADD R20, -R12, UR6 ;  /* 0x000000060c147e29 */ /* 0x000fe20008000100 */
[----:B------:R-:W-:Y:S01]  /*05b0*/  UMOV UR6, 0xb9e7b0 ;  /* 0x00b9e7b000067882 */ /* 0x000fe20000000000 */
[----:B------:R-:W-:-:S06]  /*05c0*/  UMOV UR7, 0x3c46a4cb ;  /* 0x3c46a4cb00077882 */ /* 0x000fcc0000000000 */
[----:B------:R-:W-:Y:S01]  /*05d0*/  DFMA R16, R10, R16, R20 ;  /* 0x000000100a10722b */ /* 0x000fe20000000014 */
[----:B------:R-:W-:Y:S01]  /*05e0*/  VIADD R21, R9, 0x100000 ;  /* 0x0010000009157836 */ /* 0x000fe20000000000 */
[----:B------:R-:W-:-:S06]  /*05f0*/  MOV R20, R8 ;  /* 0x0000000800147202 */ /* 0x000fcc0000000f00 */
        /* <DEDUP_REMOVED lines=17> */
[----:B------:R-:W-:Y:S01]  /*0710*/  DADD R4, R10, R4 ;  /* 0x000000000a047229 */ /* 0x000fe20000000004 */
[----:B------:R-:W-:-:S04]  /*0720*/  IMAD.MOV.U32 R10, RZ, RZ, 0x3fa ;  /* 0x000003faff0a7424 */ /* 0x000fc800078e00ff */
[C---:B------:R-:W-:Y:S01]  /*0730*/  VIADD R3, R10.reuse, 0xfffffc01 ;  /* 0xfffffc010a037836 */ /* 0x040fe20000000000 */
[----:B------:R-:W-:Y:S02]  /*0740*/  @P0 IADD3 R3, PT, PT, R10, -0x3fe, RZ ;  /* 0xfffffc020a030810 */ /* 0x000fe40007ffe0ff */
[----:B------:R-:W-:-:S08]  /*0750*/  DADD R4, R14, R4 ;  /* 0x000000000e047229 */ /* 0x000fd00000000004 */
[----:B------:R-:W-:Y:S01]  /*0760*/  DADD R4, R8, R4 ;  /* 0x0000000008047229 */ /* 0x000fe20000000004 */
[----:B------:R-:W-:Y:S01]  /*0770*/  LOP3.LUT R8, R3, 0x80000000, RZ, 0x3c, !PT ;  /* 0x8000000003087812 */ /* 0x000fe200078e3cff */
[----:B------:R-:W-:-:S06]  /*0780*/  IMAD.MOV.U32 R9, RZ, RZ, 0x43300000 ;  /* 0x43300000ff097424 */ /* 0x000fcc00078e00ff */
[----:B------:R-:W-:Y:S01]  /*0790*/  DADD R10, R8, -UR6 ;  /* 0x80000006080a7e29 */ /* 0x000fe20008000000 */
[----:B------:R-:W-:Y:S01]  /*07a0*/  UMOV UR6, 0xfefa39ef ;  /* 0xfefa39ef00067882 */ /* 0x000fe20000000000 */
[----:B------:R-:W-:Y:S01]  /*07b0*/  DADD R8, R6, R4 ;  /* 0x0000000006087229 */ /* 0x000fe20000000004 */
[----:B------:R-:W-:-:S07]  /*07c0*/  UMOV UR7, 0x3fe62e42 ;  /* 0x3fe62e4200077882 */ /* 0x000fce0000000000 */
[--C-:B------:R-:W-:Y:S02]  /*07d0*/  DFMA R12, R10, UR6, R8.reuse ;  /* 0x000000060a0c7c2b */ /* 0x100fe40008000008 */
[----:B------:R-:W-:-:S06]  /*07e0*/  DADD R6, R6, -R8 ;  /* 0x0000000006067229 */ /* 0x000fcc0000000808 */
[----:B------:R-:W-:Y:S02]  /*07f0*/  DFMA R14, R10, -UR6, R12 ;  /* 0x800000060a0e7c2b */ /* 0x000fe4000800000c */
[----:B------:R-:W-:-:S06]  /*0800*/  DADD R6, R4, R6 ;  /* 0x0000000004067229 */ /* 0x000fcc0000000006 */
        /* <DEDUP_REMOVED lines=9> */
[----:B------:R-:W-:Y:S01]  /*08a0*/  IMAD.MOV.U32 R8, RZ, RZ, 0x652b82fe ;  /* 0x652b82feff087424 */ /* 0x000fe200078e00ff */
[----:B------:R-:W-:-:S06]  /*08b0*/  MOV R9, 0x3ff71547 ;  /* 0x3ff7154700097802 */ /* 0x000fcc0000000f00 */
        /* <DEDUP_REMOVED lines=50> */
[----:B------:R-:W-:Y:S01]  /*0be0*/  LEA.HI R3, R8, R8, RZ, 0x1 ;  /* 0x0000000808037211 */ /* 0x000fe200078f08ff */
[----:B------:R-:W-:-:S03]  /*0bf0*/  IMAD.MOV.U32 R4, RZ, RZ, R14 ;  /* 0x000000ffff047224 */ /* 0x000fc600078e000e */
[----:B------:R-:W-:-:S04]  /*0c00*/  SHF.R.S32.HI R3, RZ, 0x1, R3 ;  /* 0x00000001ff037819 */ /* 0x000fc80000011403 */
[----:B------:R-:W-:Y:S01]  /*0c10*/  LEA R5, R3, R15, 0x14 ;  /* 0x0000000f03057211 */ /* 0x000fe200078ea0ff */
[----:B------:R-:W-:-:S05]  /*0c20*/  IMAD.IADD R6, R8, 0x1, -R3 ;  /* 0x0000000108067824 */ /* 0x000fca00078e0a03 */
[----:B------:R-:W-:Y:S01]  /*0c30*/  LEA R7, R6, 0x3ff00000, 0x14 ;  /* 0x3ff0000006077811 */ /* 0x000fe200078ea0ff */
[----:B------:R-:W-:-:S06]  /*0c40*/  IMAD.MOV.U32 R6, RZ, RZ, RZ ;  /* 0x000000ffff067224 */ /* 0x000fcc00078e00ff */
[----:B------:R-:W-:-:S11]  /*0c50*/  DMUL R4, R4, R6 ;  /* 0x0000000604047228 */ /* 0x000fd60000000000 */
.L_x_13:
[----:B------:R-:W-:Y:S01]  /*0c60*/  DFMA R6, R10, R4, R4 ;  /* 0x000000040a06722b */ /* 0x000fe20000000004 */
[----:B------:R-:W-:Y:S01]  /*0c70*/  MOV R3, 0x0 ;  /* 0x0000000000037802 */ /* 0x000fe20000000f00 */
[----:B------:R-:W-:-:S08]  /*0c80*/  DSETP.NEU.AND P0, PT, |R4|, +INF , PT ;  /* 0x7ff000000400742a */ /* 0x000fd00003f0d200 */
[----:B------:R-:W-:Y:S02]  /*0c90*/  FSEL R4, R4, R6, !P0 ;  /* 0x0000000604047208 */ /* 0x000fe40004000000 */
[----:B------:R-:W-:Y:S01]  /*0ca0*/  FSEL R5, R5, R7, !P0 ;  /* 0x0000000705057208 */ /* 0x000fe20004000000 */
[----:B------:R-:W-:Y:S06]  /*0cb0*/  RET.REL.NODEC R2 `(_Z6pBlockPdS_S_i) ;  /* 0xfffffff002d07950 */ /* 0x000fec0003c3ffff */
.L_x_14:
        /* <DEDUP_REMOVED lines=12> */
.L_x_46:


//--------------------- .text._Z6bBlockPdS_S_i    --------------------------
	.section	.text._Z6bBlockPdS_S_i,"ax",@progbits
	.align	128
        .global         _Z6bBlockPdS_S_i
        .type           _Z6bBlockPdS_S_i,@function
        .size           _Z6bBlockPdS_S_i,(.L_x_48 - _Z6bBlockPdS_S_i)
        .other          _Z6bBlockPdS_S_i,@"STO_CUDA_ENTRY STV_DEFAULT"
_Z6bBlockPdS_S_i:
.text._Z6bBlockPdS_S_i:
        /* <DEDUP_REMOVED lines=20> */
[----:B-1----:R-:W2:Y:S04]  /*0140*/  LDG.E.64 R2, desc[UR4][R22.64+0x8] ;  /* 0x0000080416027981 */ /* 0x002ea8000c1e1b00 */
[----:B------:R-:W2:Y:S01]  /*0150*/  LDG.E.64 R4, desc[UR4][R22.64+-0x8] ;  /* 0xfffff80416047981 */ /* 0x000ea2000c1e1b00 */
[----:B------:R-:W0:Y:S01]  /*0160*/  MUFU.RCP64H R7, 0.099999964237213134766 ;  /* 0x3fb9999900077908 */ /* 0x000e220000001800 */
[----:B------:R-:W-:Y:S01]  /*0170*/  IMAD.MOV.U32 R10, RZ, RZ, -0x66666666 ;  /* 0x9999999aff0a7424 */ /* 0x000fe200078e00ff */
[----:B------:R-:W-:Y:S01]  /*0180*/  UMOV UR6, 0x9999999a ;  /* 0x9999999a00067882 */ /* 0x000fe20000000000 */
[----:B------:R-:W-:Y:S01]  /*0190*/  IMAD.MOV.U32 R11, RZ, RZ, 0x3fb99999 ;  /* 0x3fb99999ff0b7424 */ /* 0x000fe200078e00ff */
[----:B------:R-:W-:Y:S01]  /*01a0*/  BSSY.RECONVERGENT B0, `(.L_x_15) ;  /* 0x0000014000007945 */ /* 0x000fe20003800200 */
[----:B------:R-:W-:-:S06]  /*01b0*/  IMAD.MOV.U32 R6, RZ, RZ, 0x1 ;  /* 0x00000001ff067424 */ /* 0x000fcc00078e00ff */
[----:B0-----:R-:W-:-:S08]  /*01c0*/  DFMA R8, R6, -R10, 1 ;  /* 0x3ff000000608742b */ /* 0x001fd0000000080a */
[----:B------:R-:W-:-:S08]  /*01d0*/  DFMA R8, R8, R8, R8 ;  /* 0x000000080808722b */ /* 0x000fd00000000008 */
[----:B------:R-:W-:-:S08]  /*01e0*/  DFMA R8, R6, R8, R6 ;  /* 0x000000080608722b */ /* 0x000fd00000000006 */
[----:B------:R-:W-:-:S08]  /*01f0*/  DFMA R6, R8, -R10, 1 ;  /* 0x3ff000000806742b */ /* 0x000fd0000000080a */
[----:B------:R-:W-:Y:S02]  /*0200*/  DFMA R6, R8, R6, R8 ;  /* 0x000000060806722b */ /* 0x000fe40000000008 */
[----:B--2---:R-:W-:-:S08]  /*0210*/  DADD R14, R2, -R4 ;  /* 0x00000000020e7229 */ /* 0x004fd00000000804 */
[----:B------:R-:W-:Y:S02]  /*0220*/  DMUL R4, R14, R6 ;  /* 0x000000060e047228 */ /* 0x000fe40000000000 */
[----:B------:R-:W-:-:S06]  /*0230*/  FSETP.GEU.AND P1, PT, |R15|, 6.5827683646048100446e-37, PT ;  /* 0x036000000f00780b */ /* 0x000fcc0003f2e200 */
[----:B------:R-:W-:-:S08]  /*0240*/  DFMA R2, R4, -R10, R14 ;  /* 0x8000000a0402722b */ /* 0x000fd0000000000e */
[----:B------:R-:W-:Y:S01]  /*0250*/  DFMA R4, R6, R2, R4 ;  /* 0x000000020604722b */ /* 0x000fe20000000004 */
[----:B------:R-:W-:-:S09]  /*0260*/  IMAD.MOV.U32 R7, RZ, RZ, 0x3fb99999 ;  /* 0x3fb99999ff077424 */ /* 0x000fd200078e00ff */
[----:B------:R-:W-:-:S05]  /*0270*/  FFMA R2, RZ, 1.4499999284744262695, R5 ;  /* 0x3fb99999ff027823 */ /* 0x000fca0000000005 */
[----:B------:R-:W-:-:S13]  /*0280*/  FSETP.GT.AND P0, PT, |R2|, 1.469367938527859385e-39, PT ;  /* 0x001000000200780b */ /* 0x000fda0003f04200 */
[----:B------:R-:W-:Y:S05]  /*0290*/  @P0 BRA P1, `(.L_x_16) ;  /* 0x0000000000100947 */ /* 0x000fea0000800000 */
[----:B------:R-:W-:-:S07]  /*02a0*/  MOV R6, 0x2c0 ;  /* 0x000002c000067802 */ /* 0x000fce0000000f00 */
[----:B------:R-:W-:Y:S05]  /*02b0*/  CALL.REL.NOINC `($__internal_1_$__cuda_sm20_div_rn_f64_full) ;  /* 0x0000000800207944 */ /* 0x000fea0003c00000 */
[----:B------:R-:W-:Y:S02]  /*02c0*/  IMAD.MOV.U32 R4, RZ, RZ, R10 ;  /* 0x000000ffff047224 */ /* 0x000fe400078e000a */
[----:B------:R-:W-:-:S07]  /*02d0*/  IMAD.MOV.U32 R5, RZ, RZ, R11 ;  /* 0x000000ffff057224 */ /* 0x000fce00078e000b */
.L_x_16:
[----:B------:R-:W-:Y:S05]  /*02e0*/  BSYNC.RECONVERGENT B0 ;  /* 0x0000000000007941 */ /* 0x000fea0003800200 */
.L_x_15:
[----:B------:R-:W0:Y:S02]  /*02f0*/  LDC.64 R20, c[0x0][0x390] ;  /* 0x0000e400ff147b82 */ /* 0x000e240000000a00 */
[----:B0-----:R-:W-:-:S05]  /*0300*/  IMAD.WIDE.U32 R20, R0, 0x8, R20 ;  /* 0x0000000800147825 */ /* 0x001fca00078e0014 */
[----:B------:R-:W2:Y:S04]  /*0310*/  LDG.E.64 R14, desc[UR4][R20.64+0x148] ;  /* 0x00014804140e7981 */ /* 0x000ea8000c1e1b00 */
[----:B------:R-:W2:Y:S01]  /*0320*/  LDG.E.64 R8, desc[UR4][R20.64+-0x148] ;  /* 0xfffeb80414087981 */ /* 0x000ea2000c1e1b00 */
[----:B------:R-:W0:Y:S01]  /*0330*/  MUFU.RCP64H R11, 0.099999964237213134766 ;  /* 0x3fb99999000b7908 */ /* 0x000e220000001800 */
[----:B------:R-:W-:Y:S01]  /*0340*/  IMAD.MOV.U32 R2, RZ, RZ, -0x66666666 ;  /* 0x9999999aff027424 */ /* 0x000fe200078e00ff */
[----:B------:R-:W-:Y:S01]  /*0350*/  BSSY.RECONVERGENT B0, `(.L_x_17) ;  /* 0x0000014000007945 */ /* 0x000fe20003800200 */
[----:B------:R-:W-:Y:S02]  /*0360*/  IMAD.MOV.U32 R3, RZ, RZ, 0x3fb99999 ;  /* 0x3fb99999ff037424 */ /* 0x000fe400078e00ff */
        /* <DEDUP_REMOVED lines=10> */
[----:B------:R-:W-:-:S10]  /*0410*/  DFMA R2, R10, R2, R8 ;  /* 0x000000020a02722b */ /* 0x000fd40000000008 */
[----:B------:R-:W-:-:S05]  /*0420*/  FFMA R6, RZ, 1.4499999284744262695, R3 ;  /* 0x3fb99999ff067823 */ /* 0x000fca0000000003 */
[----:B------:R-:W-:-:S13]  /*0430*/  FSETP.GT.AND P0, PT, |R6|, 1.469367938527859385e-39, PT ;  /* 0x001000000600780b */ /* 0x000fda0003f04200 */
[----:B------:R-:W-:Y:S05]  /*0440*/  @P0 BRA P1, `(.L_x_18) ;  /* 0x0000000000100947 */ /* 0x000fea0000800000 */
[----:B------:R-:W-:-:S07]  /*0450*/  MOV R6, 0x470 ;  /* 0x0000047000067802 */ /* 0x000fce0000000f00 */
[----:B------:R-:W-:Y:S05]  /*0460*/  CALL.REL.NOINC `($__internal_1_$__cuda_sm20_div_rn_f64_full) ;  /* 0x0000000400b47944 */ /* 0x000fea0003c00000 */
[----:B------:R-:W-:Y:S02]  /*0470*/  IMAD.MOV.U32 R2, RZ, RZ, R10 ;  /* 0x000000ffff027224 */ /* 0x000fe400078e000a */
[----:B------:R-:W-:-:S07]  /*0480*/  IMAD.MOV.U32 R3, RZ, RZ, R11 ;  /* 0x000000ffff037224 */ /* 0x000fce00078e000b */
.L_x_18:
[----:B------:R-:W-:Y:S05]  /*0490*/  BSYNC.RECONVERGENT B0 ;  /* 0x0000000000007941 */ /* 0x000fea0003800200 */
.L_x_17:
[----:B------:R-:W-:Y:S01]  /*04a0*/  DADD R18, -RZ, |R4| ;  /* 0x00000000ff127229 */ /* 0x000fe20000000504 */
[----:B------:R-:W-:Y:S01]  /*04b0*/  BSSY.RECONVERGENT B0, `(.L_x_19) ;  /* 0x0000003000007945 */ /* 0x000fe20003800200 */
[----:B------:R-:W-:-:S09]  /*04c0*/  MOV R6, 0x4e0 ;  /* 0x000004e000067802 */ /* 0x000fd20000000f00 */
[----:B------:R-:W-:Y:S05]  /*04d0*/  CALL.REL.NOINC `($_Z6bBlockPdS_S_i$__internal_accurate_pow) ;  /* 0x0000000c00147944 */ /* 0x000fea0003c00000 */
[----:B------:R-:W-:Y:S05]  /*04e0*/  BSYNC.RECONVERGENT B0 ;  /* 0x0000000000007941 */ /* 0x000fea0003800200 */
.L_x_19:
[----:B------:R-:W2:Y:S04]  /*04f0*/  LDG.E.64 R14, desc[UR4][R22.64+0x148] ;  /* 0x00014804160e7981 */ /* 0x000ea8000c1e1b00 */
[----:B------:R-:W2:Y:S01]  /*0500*/  LDG.E.64 R12, desc[UR4][R22.64+-0x148] ;  /* 0xfffeb804160c7981 */ /* 0x000ea2000c1e1b00 */
[----:B------:R-:W0:Y:S01]  /*0510*/  MUFU.RCP64H R17, 0.099999964237213134766 ;  /* 0x3fb9999900117908 */ /* 0x000e220000001800 */
[----:B------:R-:W-:Y:S01]  /*0520*/  IMAD.MOV.U32 R8, RZ, RZ, -0x66666666 ;  /* 0x9999999aff087424 */ /* 0x000fe200078e00ff */
[C---:B------:R-:W-:Y:S01]  /*0530*/  DSETP.NEU.AND P0, PT, R4.reuse, RZ, PT ;  /* 0x000000ff0400722a */ /* 0x040fe20003f0d000 */
[----:B------:R-:W-:Y:S01]  /*0540*/  IMAD.MOV.U32 R9, RZ, RZ, 0x3fb99999 ;  /* 0x3fb99999ff097424 */ /* 0x000fe200078e00ff */
[----:B------:R-:W-:Y:S01]  /*0550*/  BSSY.RECONVERGENT B0, `(.L_x_20) ;  /* 0x0000017000007945 */ /* 0x000fe20003800200 */
[----:B------:R-:W-:Y:S01]  /*0560*/  IMAD.MOV.U32 R16, RZ, RZ, 0x1 ;  /* 0x00000001ff107424 */ /* 0x000fe200078e00ff */
[----:B------:R-:W-:-:S10]  /*0570*/  DSETP.NEU.AND P2, PT, R4, 1, PT ;  /* 0x3ff000000400742a */ /* 0x000fd40003f4d000 */
[----:B------:R-:W-:Y:S01]  /*0580*/  @!P0 CS2R R10, SRZ ;  /* 0x00000000000a8805 */ /* 0x000fe2000001ff00 */
[----:B0-----:R-:W-:-:S08]  /*0590*/  DFMA R18, R16, -R8, 1 ;  /* 0x3ff000001012742b */ /* 0x001fd00000000808 */
[----:B------:R-:W-:-:S08]  /*05a0*/  DFMA R18, R18, R18, R18 ;  /* 0x000000121212722b */ /* 0x000fd00000000012 */
[----:B------:R-:W-:-:S08]  /*05b0*/  DFMA R18, R16, R18, R16 ;  /* 0x000000121012722b */ /* 0x000fd00000000010 */
[----:B------:R-:W-:-:S08]  /*05c0*/  DFMA R16, R18, -R8, 1 ;  /* 0x3ff000001210742b */ /* 0x000fd00000000808 */
[----:B------:R-:W-:Y:S02]  /*05d0*/  DFMA R16, R18, R16, R18 ;  /* 0x000000101210722b */ /* 0x000fe40000000012 */
[----:B--2---:R-:W-:Y:S02]  /*05e0*/  DADD R14, R14, -R12 ;  /* 0x000000000e0e7229 */ /* 0x004fe4000000080c */
[----:B------:R-:W-:-:S06]  /*05f0*/  DADD R12, R4, 2 ;  /* 0x40000000040c7429 */ /* 0x000fcc0000000000 */
[----:B------:R-:W-:-:S04]  /*0600*/  DMUL R22, R16, R14 ;  /* 0x0000000e10167228 */ /* 0x000fc80000000000 */
[----:B------:R-:W-:-:S04]  /*0610*/  LOP3.LUT R12, R13, 0x7ff00000, RZ, 0xc0, !PT ;  /* 0x7ff000000d0c7812 */ /* 0x000fc800078ec0ff */
[----:B------:R-:W-:Y:S01]  /*0620*/  ISETP.NE.AND P1, PT, R12, 0x7ff00000, PT ;  /* 0x7ff000000c00780c */ /* 0x000fe20003f25270 */
[----:B------:R-:W-:-:S08]  /*0630*/  DFMA R8, R22, -R8, R14 ;  /* 0x800000081608722b */ /* 0x000fd0000000000e */
[----:B------:R-:W-:-:S04]  /*0640*/  DFMA R22, R16, R8, R22 ;  /* 0x000000081016722b */ /* 0x000fc80000000016 */
[----:B------:R-:W-:Y:S07]  /*0650*/  @P1 BRA `(.L_x_21) ;  /* 0x0000000000181947 */ /* 0x000fee0003800000 */
[----:B------:R-:W-:-:S14]  /*0660*/  DSETP.NAN.AND P0, PT, R4, R4, PT ;  /* 0x000000040400722a */ /* 0x000fdc0003f08000 */
[----:B------:R-:W-:Y:S01]  /*0670*/  @P0 DADD R10, R4, 2 ;  /* 0x40000000040a0429 */ /* 0x000fe20000000000 */
[----:B------:R-:W-:Y:S10]  /*0680*/  @P0 BRA `(.L_x_21) ;  /* 0x00000000000c0947 */ /* 0x000ff40003800000 */
[----:B------:R-:W-:-:S14]  /*0690*/  DSETP.NEU.AND P0, PT, |R4|, +INF , PT ;  /* 0x7ff000000400742a */ /* 0x000fdc0003f0d200 */
[----:B------:R-:W-:Y:S01]  /*06a0*/  @!P0 IMAD.MOV.U32 R10, RZ, RZ, 0x0 ;  /* 0x00000000ff0a8424 */ /* 0x000fe200078e00ff */
[----:B------:R-:W-:-:S07]  /*06b0*/  @!P0 MOV R11, 0x7ff00000 ;  /* 0x7ff00000000b8802 */ /* 0x000fce0000000f00 */
.L_x_21:
[----:B------:R-:W-:Y:S05]  /*06c0*/  BSYNC.RECONVERGENT B0 ;  /* 0x0000000000007941 */ /* 0x000fea0003800200 */
.L_x_20:
[----:B------:R-:W-:Y:S01]  /*06d0*/  FFMA R6, RZ, 1.4499999284744262695, R23 ;  /* 0x3fb99999ff067823 */ /* 0x000fe20000000017 */
[----:B------:R-:W-:Y:S01]  /*06e0*/  FSETP.GEU.AND P1, PT, |R15|, 6.5827683646048100446e-37, PT ;  /* 0x036000000f00780b */ /* 0x000fe20003f2e200 */
[----:B------:R-:W-:Y:S01]  /*06f0*/  DADD R4, R2, R4 ;  /* 0x0000000002047229 */ /* 0x000fe20000000004 */
[----:B------:R-:W-:Y:S01]  /*0700*/  FSEL R8, R10, RZ, P2 ;  /* 0x000000ff0a087208 */ /* 0x000fe20001000000 */
[----:B------:R-:W-:Y:S01]  /*0710*/  BSSY.RECONVERGENT B0, `(.L_x_22) ;  /* 0x0000009000007945 */ /* 0x000fe20003800200 */
[----:B------:R-:W-:Y:S02]  /*0720*/  FSETP.GT.AND P0, PT, |R6|, 1.469367938527859385e-39, PT ;  /* 0x001000000600780b */ /* 0x000fe40003f04200 */
[----:B------:R-:W-:-:S06]  /*0730*/  FSEL R9, R11, 1.875, P2 ;  /* 0x3ff000000b097808 */ /* 0x000fcc0001000000 */
[----:B------:R-:W-:-:S05]  /*0740*/  DFMA R4, R4, 100, -R8 ;  /* 0x405900000404782b */ /* 0x000fca0000000808 */
[----:B------:R-:W-:Y:S06]  /*0750*/  @P0 BRA P1, `(.L_x_23) ;  /* 0x0000000000100947 */ /* 0x000fec0000800000 */
[----:B------:R-:W-:-:S07]  /*0760*/  MOV R6, 0x780 ;  /* 0x0000078000067802 */ /* 0x000fce0000000f00 */
[----:B------:R-:W-:Y:S05]  /*0770*/  CALL.REL.NOINC `($__internal_1_$__cuda_sm20_div_rn_f64_full) ;  /* 0x0000000000f07944 */ /* 0x000fea0003c00000 */
[----:B------:R-:W-:Y:S02]  /*0780*/  IMAD.MOV.U32 R22, RZ, RZ, R10 ;  /* 0x000000ffff167224 */ /* 0x000fe400078e000a */
[----:B------:R-:W-:-:S07]  /*0790*/  IMAD.MOV.U32 R23, RZ, RZ, R11 ;  /* 0x000000ffff177224 */ /* 0x000fce00078e000b */
.L_x_23:
[----:B------:R-:W-:Y:S05]  /*07a0*/  BSYNC.RECONVERGENT B0 ;  /* 0x0000000000007941 */ /* 0x000fea0003800200 */
.L_x_22:
[----:B------:R-:W2:Y:S04]  /*07b0*/  LDG.E.64 R8, desc[UR4][R20.64+0x8] ;  /* 0x0000080414087981 */ /* 0x000ea8000c1e1b00 */
[----:B------:R-:W2:Y:S01]  /*07c0*/  LDG.E.64 R10, desc[UR4][R20.64+-0x8] ;  /* 0xfffff804140a7981 */ /* 0x000ea2000c1e1b00 */
[----:B------:R-:W-:Y:S01]  /*07d0*/  DADD R18, -RZ, |R2| ;  /* 0x00000000ff127229 */ /* 0x000fe20000000502 */
[----:B------:R-:W-:Y:S01]  /*07e0*/  BSSY.RECONVERGENT B0, `(.L_x_24) ;  /* 0x0000005000007945 */ /* 0x000fe20003800200 */
[----:B------:R-:W-:Y:S01]  /*07f0*/  MOV R6, 0x830 ;  /* 0x0000083000067802 */ /* 0x000fe20000000f00 */
[----:B--2---:R-:W-:-:S08]  /*0800*/  DADD R8, R8, -R10 ;  /* 0x0000000008087229 */ /* 0x004fd0000000080a */
[----:B------:R-:W-:-:S11]  /*0810*/  DMUL R22, R8, R22 ;  /* 0x0000001608167228 */ /* 0x000fd60000000000 */
[----:B------:R-:W-:Y:S05]  /*0820*/  CALL.REL.NOINC `($_Z6bBlockPdS_S_i$__internal_accurate_pow) ;  /* 0x0000000800407944 */ /* 0x000fea0003c00000 */
[----:B------:R-:W-:Y:S05]  /*0830*/  BSYNC.RECONVERGENT B0 ;  /* 0x0000000000007941 */ /* 0x000fea0003800200 */
.L_x_24:
[----:B------:R-:W0:Y:S01]  /*0840*/  MUFU.RCP64H R13, 0.099999964237213134766 ;  /* 0x3fb99999000d7908 */ /* 0x000e220000001800 */
[----:B------:R-:W-:Y:S01]  /*0850*/  IMAD.MOV.U32 R8, RZ, RZ, -0x66666666 ;  /* 0x9999999aff087424 */ /* 0x000fe200078e00ff */
[C---:B------:R-:W-:Y:S01]  /*0860*/  DSETP.NEU.AND P3, PT, R2.reuse, RZ, PT ;  /* 0x000000ff0200722a */ /* 0x040fe20003f6d000 */
[----:B------:R-:W-:Y:S01]  /*0870*/  IMAD.MOV.U32 R9, RZ, RZ, 0x3fb99999 ;  /* 0x3fb99999ff097424 */ /* 0x000fe200078e00ff */
[----:B------:R-:W-:Y:S01]  /*0880*/  BSSY.RECONVERGENT B0, `(.L_x_25) ;  /* 0x0000019000007945 */ /* 0x000fe20003800200 */
[----:B------:R-:W-:Y:S01]  /*0890*/  IMAD.MOV.U32 R12, RZ, RZ, 0x1 ;  /* 0x00000001ff0c7424 */ /* 0x000fe200078e00ff */
[----:B------:R-:W-:Y:S01]  /*08a0*/  DSETP.NEU.AND P1, PT, R2, 1, PT ;  /* 0x3ff000000200742a */ /* 0x000fe20003f2d000 */
[----:B------:R-:W-:-:S09]  /*08b0*/  FSETP.GEU.AND P2, PT, |R23|, 6.5827683646048100446e-37, PT ;  /* 0x036000001700780b */ /* 0x000fd20003f4e200 */
[----:B------:R-:W-:Y:S01]  /*08c0*/  @!P3 CS2R R10, SRZ ;  /* 0x00000000000ab805 */ /* 0x000fe2000001ff00 */
[----:B0-----:R-:W-:-:S08]  /*08d0*/  DFMA R14, R12, -R8, 1 ;  /* 0x3ff000000c0e742b */ /* 0x001fd00000000808 */
[----:B------:R-:W-:-:S08]  /*08e0*/  DFMA R14, R14, R14, R14 ;  /* 0x0000000e0e0e722b */ /* 0x000fd0000000000e */
[----:B------:R-:W-:-:S08]  /*08f0*/  DFMA R14, R12, R14, R12 ;  /* 0x0000000e0c0e722b */ /* 0x000fd0000000000c */
[----:B------:R-:W-:-:S08]  /*0900*/  DFMA R12, R14, -R8, 1 ;  /* 0x3ff000000e0c742b */ /* 0x000fd00000000808 */
[----:B------:R-:W-:Y:S02]  /*0910*/  DFMA R16, R14, R12, R14 ;  /* 0x0000000c0e10722b */ /* 0x000fe4000000000e */
[----:B------:R-:W-:-:S06]  /*0920*/  DADD R12, R2, 2 ;  /* 0x40000000020c7429 */ /* 0x000fcc0000000000 */
[----:B------:R-:W-:-:S04]  /*0930*/  DMUL R14, R16, R22 ;  /* 0x00000016100e7228 */ /* 0x000fc80000000000 */
[----:B------:R-:W-:-:S04]  /*0940*/  LOP3.LUT R12, R13, 0x7ff00000, RZ, 0xc0, !PT ;  /* 0x7ff000000d0c7812 */ /* 0x000fc800078ec0ff */
[----:B------:R-:W-:Y:S01]  /*0950*/  DFMA R8, R14, -R8, R22 ;  /* 0x800000080e08722b */ /* 0x000fe20000000016 */
[----:B------:R-:W-:-:S07]  /*0960*/  ISETP.NE.AND P4, PT, R12, 0x7ff00000, PT ;  /* 0x7ff000000c00780c */ /* 0x000fce0003f85270 */
[----:B------:R-:W-:-:S10]  /*0970*/  DFMA R8, R16, R8, R14 ;  /* 0x000000081008722b */ /* 0x000fd4000000000e */
[----:B------:R-:W-:-:S05]  /*0980*/  FFMA R6, RZ, 1.4499999284744262695, R9 ;  /* 0x3fb99999ff067823 */ /* 0x000fca0000000009 */
[----:B------:R-:W-:Y:S01]  /*0990*/  FSETP.GT.AND P0, PT, |R6|, 1.469367938527859385e-39, PT ;  /* 0x001000000600780b */ /* 0x000fe20003f04200 */
[----:B------:R-:W-:-:S12]  /*09a0*/  @P4 BRA `(.L_x_26) ;  /* 0x0000000000184947 */ /* 0x000fd80003800000 */
[----:B------:R-:W-:-:S14]  /*09b0*/  DSETP.NAN.AND P3, PT, R2, R2, PT ;  /* 0x000000020200722a */ /* 0x000fdc0003f68000 */
[----:B------:R-:W-:Y:S01]  /*09c0*/  @P3 DADD R10, R2, 2 ;  /* 0x40000000020a3429 */ /* 0x000fe20000000000 */
[----:B------:R-:W-:Y:S10]  /*09d0*/  @P3 BRA `(.L_x_26) ;  /* 0x00000000000c3947 */ /* 0x000ff40003800000 */
[----:B------:R-:W-:-:S14]  /*09e0*/  DSETP.NEU.AND P3, PT, |R2|, +INF , PT ;  /* 0x7ff000000200742a */ /* 0x000fdc0003f6d200 */
[----:B------:R-:W-:Y:S02]  /*09f0*/  @!P3 IMAD.MOV.U32 R10, RZ, RZ, 0x0 ;  /* 0x00000000ff0ab424 */ /* 0x000fe400078e00ff */
[----:B------:R-:W-:-:S07]  /*0a00*/  @!P3 IMAD.MOV.U32 R11, RZ, RZ, 0x7ff00000 ;  /* 0x7ff00000ff0bb424 */ /* 0x000fce00078e00ff */
.L_x_26:
[----:B------:R-:W-:Y:S05]  /*0a10*/  BSYNC.RECONVERGENT B0 ;  /* 0x0000000000007941 */ /* 0x000fea0003800200 */
.L_x_25:
[----:B------:R-:W-:Y:S01]  /*0a20*/  BSSY.RECONVERGENT B0, `(.L_x_27) ;  /* 0x000000a000007945 */ /* 0x000fe20003800200 */
[----:B------:R-:W-:Y:S02]  /*0a30*/  FSEL R2, R10, RZ, P1 ;  /* 0x000000ff0a027208 */ /* 0x000fe40000800000 */
[----:B------:R-:W-:Y:S01]  /*0a40*/  FSEL R3, R11, 1.875, P1 ;  /* 0x3ff000000b037808 */ /* 0x000fe20000800000 */
[----:B------:R-:W-:Y:S06]  /*0a50*/  @P0 BRA P2, `(.L_x_28) ;  /* 0x0000000000180947 */ /* 0x000fec0001000000 */
[----:B------:R-:W-:Y:S01]  /*0a60*/  IMAD.MOV.U32 R14, RZ, RZ, R22 ;  /* 0x000000ffff0e7224 */ /* 0x000fe200078e0016 */
[----:B------:R-:W-:Y:S01]  /*0a70*/  MOV R6, 0xaa0 ;  /* 0x00000aa000067802 */ /* 0x000fe20000000f00 */
[----:B------:R-:W-:-:S07]  /*0a80*/  IMAD.MOV.U32 R15, RZ, RZ, R23 ;  /* 0x000000ffff0f7224 */ /* 0x000fce00078e0017 */
[----:B------:R-:W-:Y:S05]  /*0a90*/  CALL.REL.NOINC `($__internal_1_$__cuda_sm20_div_rn_f64_full) ;  /* 0x0000000000287944 */ /* 0x000fea0003c00000 */
[----:B------:R-:W-:Y:S02]  /*0aa0*/  IMAD.MOV.U32 R8, RZ, RZ, R10 ;  /* 0x000000ffff087224 */ /* 0x000fe400078e000a */
[----:B------:R-:W-:-:S07]  /*0ab0*/  IMAD.MOV.U32 R9, RZ, RZ, R11 ;  /* 0x000000ffff097224 */ /* 0x000fce00078e000b */
.L_x_28:
[----:B------:R-:W-:Y:S05]  /*0ac0*/  BSYNC.RECONVERGENT B0 ;  /* 0x0000000000007941 */ /* 0x000fea0003800200 */
.L_x_27:
[----:B------:R-:W0:Y:S01]  /*0ad0*/  LDC.64 R6, c[0x0][0x380] ;  /* 0x0000e000ff067b82 */ /* 0x000e220000000a00 */
[----:B------:R-:W-:-:S08]  /*0ae0*/  DADD R2, R8, -R2 ;  /* 0x0000000008027229 */ /* 0x000fd00000000802 */
[----:B------:R-:W-:-:S08]  /*0af0*/  DADD R2, R2, R2 ;  /* 0x0000000002027229 */ /* 0x000fd00000000002 */
[----:B------:R-:W-:Y:S01]  /*0b00*/  DADD R2, R4, -R2 ;  /* 0x0000000004027229 */ /* 0x000fe20000000802 */
[----:B0-----:R-:W-:-:S06]  /*0b10*/  IMAD.WIDE.U32 R4, R0, 0x8, R6 ;  /* 0x0000000800047825 */ /* 0x001fcc00078e0006 */
[----:B------:R-:W-:Y:S01]  /*0b20*/  STG.E.64 desc[UR4][R4.64], R2 ;  /* 0x0000000204007986 */ /* 0x000fe2000c101b04 */
[----:B------:R-:W-:Y:S05]  /*0b30*/  EXIT ;  /* 0x000000000000794d */ /* 0x000fea0003800000 */
        .weak           $__internal_1_$__cuda_sm20_div_rn_f64_full
        .type           $__internal_1_$__cuda_sm20_div_rn_f64_full,@function
        .size           $__internal_1_$__cuda_sm20_div_rn_f64_full,($_Z6bBlockPdS_S_i$__internal_accurate_pow - $__internal_1_$__cuda_sm20_div_rn_f64_full)
$__internal_1_$__cuda_sm20_div_rn_f64_full:
[C---:B------:R-:W-:Y:S01]  /*0b40*/  FSETP.GEU.AND P0, PT, |R7|.reuse, 1.469367938527859385e-39, PT ;  /* 0x001000000700780b */ /* 0x040fe20003f0e200 */
[----:B------:R-:W-:Y:S01]  /*0b50*/  IMAD.MOV.U32 R17, RZ, RZ, R7 ;  /* 0x000000ffff117224 */ /* 0x000fe200078e0007 */
[----:B------:R-:W-:Y:S01]  /*0b60*/  MOV R16, UR6 ;  /* 0x0000000600107c02 */ /* 0x000fe20008000f00 */
[----:B------:R-:W-:Y:S01]  /*0b70*/  IMAD.U32 R18, RZ, RZ, UR6 ;  /* 0x00000006ff127e24 */ /* 0x000fe2000f8e00ff */
[----:B------:R-:W-:Y:S01]  /*0b80*/  LOP3.LUT R8, R7, 0x800fffff, RZ, 0xc0, !PT ;  /* 0x800fffff07087812 */ /* 0x000fe200078ec0ff */
[----:B------:R-:W-:Y:S01]  /*0b90*/  IMAD.MOV.U32 R10, RZ, RZ, 0x1 ;  /* 0x00000001ff0a7424 */ /* 0x000fe200078e00ff */
[C---:B------:R-:W-:Y:S01]  /*0ba0*/  FSETP.GEU.AND P2, PT, |R15|.reuse, 1.469367938527859385e-39, PT ;  /* 0x001000000f00780b */ /* 0x040fe20003f4e200 */
[----:B------:R-:W-:Y:S01]  /*0bb0*/  IMAD.MOV.U32 R12, RZ, RZ, R14 ;  /* 0x000000ffff0c7224 */ /* 0x000fe200078e000e */
[----:B------:R-:W-:Y:S01]  /*0bc0*/  LOP3.LUT R19, R8, 0x3ff00000, RZ, 0xfc, !PT ;  /* 0x3ff0000008137812 */ /* 0x000fe200078efcff */
[----:B------:R-:W-:Y:S01]  /*0bd0*/  BSSY.RECONVERGENT B1, `(.L_x_29) ;  /* 0x0000050000017945 */ /* 0x000fe20003800200 */
[----:B------:R-:W-:-:S02]  /*0be0*/  LOP3.LUT R8, R15, 0x7ff00000, RZ, 0xc0, !PT ;  /* 0x7ff000000f087812 */ /* 0x000fc400078ec0ff */
[----:B------:R-:W-:Y:S01]  /*0bf0*/  LOP3.LUT R25, R7, 0x7ff00000, RZ, 0xc0, !PT ;  /* 0x7ff0000007197812 */ /* 0x000fe200078ec0ff */
[----:B------:R-:W-:Y:S02]  /*0c00*/  @!P0 DMUL R18, R16, 8.98846567431157953865e+307 ;  /* 0x7fe0000010128828 */ /* 0x000fe40000000000 */
[----:B------:R-:W-:Y:S01]  /*0c10*/  IMAD.MOV.U32 R24, RZ, RZ, R8 ;  /* 0x000000ffff187224 */ /* 0x000fe200078e0008 */
[----:B------:R-:W-:-:S03]  /*0c20*/  ISETP.GE.U32.AND P1, PT, R8, R25, PT ;  /* 0x000000190800720c */ /* 0x000fc60003f26070 */
[----:B------:R-:W0:Y:S01]  /*0c30*/  MUFU.RCP64H R11, R19 ;  /* 0x00000013000b7308 */ /* 0x000e220000001800 */
[----:B------:R-:W-:-:S03]  /*0c40*/  @!P2 LOP3.LUT R9, R17, 0x7ff00000, RZ, 0xc0, !PT ;  /* 0x7ff000001109a812 */ /* 0x000fc600078ec0ff */
[----:B------:R-:W-:Y:S02]  /*0c50*/  @!P0 LOP3.LUT R25, R19, 0x7ff00000, RZ, 0xc0, !PT ;  /* 0x7ff0000013198812 */ /* 0x000fe400078ec0ff */
[----:B------:R-:W-:Y:S01]  /*0c60*/  @!P2 ISETP.GE.U32.AND P3, PT, R8, R9, PT ;  /* 0x000000090800a20c */ /* 0x000fe20003f66070 */
[----:B------:R-:W-:-:S05]  /*0c70*/  IMAD.MOV.U32 R9, RZ, RZ, 0x1ca00000 ;  /* 0x1ca00000ff097424 */ /* 0x000fca00078e00ff */
[----:B------:R-:W-:-:S04]  /*0c80*/  SEL R13, R9, 0x63400000, !P1 ;  /* 0x63400000090d7807 */ /* 0x000fc80004800000 */
[----:B------:R-:W-:Y:S01]  /*0c90*/  LOP3.LUT R13, R13, 0x800fffff, R15, 0xf8, !PT ;  /* 0x800fffff0d0d7812 */ /* 0x000fe200078ef80f */
[----:B0-----:R-:W-:-:S08]  /*0ca0*/  DFMA R26, R10, -R18, 1 ;  /* 0x3ff000000a1a742b */ /* 0x001fd00000000812 */
[----:B------:R-:W-:-:S08]  /*0cb0*/  DFMA R26, R26, R26, R26 ;  /* 0x0000001a1a1a722b */ /* 0x000fd0000000001a */
[----:B------:R-:W-:Y:S01]  /*0cc0*/  DFMA R26, R10, R26, R10 ;  /* 0x0000001a0a1a722b */ /* 0x000fe2000000000a */
[----:B------:R-:W-:-:S04]  /*0cd0*/  @!P2 SEL R11, R9, 0x63400000, !P3 ;  /* 0x63400000090ba807 */ /* 0x000fc80005800000 */
[----:B------:R-:W-:-:S03]  /*0ce0*/  @!P2 LOP3.LUT R10, R11, 0x80000000, R15, 0xf8, !PT ;  /* 0x800000000b0aa812 */ /* 0x000fc600078ef80f */
[----:B------:R-:W-:Y:S01]  /*0cf0*/  DFMA R28, R26, -R18, 1 ;  /* 0x3ff000001a1c742b */ /* 0x000fe20000000812 */
[----:B------:R-:W-:Y:S01]  /*0d00*/  @!P2 LOP3.LUT R11, R10, 0x100000, RZ, 0xfc, !PT ;  /* 0x001000000a0ba812 */ /* 0x000fe200078efcff */
[----:B------:R-:W-:-:S06]  /*0d10*/  @!P2 IMAD.MOV.U32 R10, RZ, RZ, RZ ;  /* 0x000000ffff0aa224 */ /* 0x000fcc00078e00ff */
[----:B------:R-:W-:Y:S02]  /*0d20*/  DFMA R28, R26, R28, R26 ;  /* 0x0000001c1a1c722b */ /* 0x000fe4000000001a */
[----:B------:R-:W-:-:S08]  /*0d30*/  @!P2 DFMA R12, R12, 2, -R10 ;  /* 0x400000000c0ca82b */ /* 0x000fd0000000080a */
[----:B------:R-:W-:Y:S02]  /*0d40*/  DMUL R26, R28, R12 ;  /* 0x0000000c1c1a7228 */ /* 0x000fe40000000000 */
[----:B------:R-:W-:-:S06]  /*0d50*/  @!P2 LOP3.LUT R24, R13, 0x7ff00000, RZ, 0xc0, !PT ;  /* 0x7ff000000d18a812 */ /* 0x000fcc00078ec0ff */
[----:B------:R-:W-:-:S08]  /*0d60*/  DFMA R10, R26, -R18, R12 ;  /* 0x800000121a0a722b */ /* 0x000fd0000000000c */
[----:B------:R-:W-:Y:S01]  /*0d70*/  DFMA R10, R28, R10, R26 ;  /* 0x0000000a1c0a722b */ /* 0x000fe2000000001a */
[----:B------:R-:W-:Y:S02]  /*0d80*/  VIADD R26, R24, 0xffffffff ;  /* 0xffffffff181a7836 */ /* 0x000fe40000000000 */
[----:B------:R-:W-:-:S03]  /*0d90*/  VIADD R27, R25, 0xffffffff ;  /* 0xffffffff191b7836 */ /* 0x000fc60000000000 */
[----:B------:R-:W-:-:S04]  /*0da0*/  ISETP.GT.U32.AND P0, PT, R26, 0x7feffffe, PT ;  /* 0x7feffffe1a00780c */ /* 0x000fc80003f04070 */
[----:B------:R-:W-:-:S13]  /*0db0*/  ISETP.GT.U32.OR P0, PT, R27, 0x7feffffe, P0 ;  /* 0x7feffffe1b00780c */ /* 0x000fda0000704470 */
        /* <DEDUP_REMOVED lines=12> */
[----:B------:R-:W-:Y:S01]  /*0e80*/  DFMA R12, R10, -R18, R12 ;  /* 0x800000120a0c722b */ /* 0x000fe2000000000c */
[----:B------:R-:W-:-:S09]  /*0e90*/  IMAD.MOV.U32 R14, RZ, RZ, RZ ;  /* 0x000000ffff0e7224 */ /* 0x000fd200078e00ff */
[C---:B------:R-:W-:Y:S02]  /*0ea0*/  FSETP.NEU.AND P0, PT, R13.reuse, RZ, PT ;  /* 0x000000ff0d00720b */ /* 0x040fe40003f0d000 */
[----:B------:R-:W-:-:S04]  /*0eb0*/  LOP3.LUT R17, R13, 0x80000000, R17, 0x48, !PT ;  /* 0x800000000d117812 */ /* 0x000fc800078e4811 */
[----:B------:R-:W-:-:S07]  /*0ec0*/  LOP3.LUT R15, R17, R15, RZ, 0xfc, !PT ;  /* 0x0000000f110f7212 */ /* 0x000fce00078efcff */
[----:B------:R-:W-:Y:S05]  /*0ed0*/  @!P0 BRA `(.L_x_31) ;  /* 0x00000000007c8947 */ /* 0x000fea0003800000 */
[----:B------:R-:W-:Y:S01]  /*0ee0*/  IADD3 R13, PT, PT, -R24, RZ, RZ ;  /* 0x000000ff180d7210 */ /* 0x000fe20007ffe1ff */
[----:B------:R-:W-:-:S06]  /*0ef0*/  IMAD.MOV.U32 R12, RZ, RZ, RZ ;  /* 0x000000ffff0c7224 */ /* 0x000fcc00078e00ff */
[----:B------:R-:W-:Y:S02]  /*0f00*/  DFMA R12, R8, -R12, R10 ;  /* 0x8000000c080c722b */ /* 0x000fe4000000000a */
[----:B------:R-:W-:-:S04]  /*0f10*/  DMUL.RP R10, R10, R14 ;  /* 0x0000000e0a0a7228 */ /* 0x000fc80000008000 */
[----:B------:R-:W-:-:S04]  /*0f20*/  IADD3 R12, PT, PT, -R24, -0x43300000, RZ ;  /* 0xbcd00000180c7810 */ /* 0x000fc80007ffe1ff */
[----:B------:R-:W-:Y:S02]  /*0f30*/  FSETP.NEU.AND P0, PT, |R13|, R12, PT ;  /* 0x0000000c0d00720b */ /* 0x000fe40003f0d200 */
[----:B------:R-:W-:Y:S02]  /*0f40*/  LOP3.LUT R17, R11, R17, RZ, 0x3c, !PT ;  /* 0x000000110b117212 */ /* 0x000fe400078e3cff */
[----:B------:R-:W-:Y:S02]  /*0f50*/  FSEL R8, R10, R8, !P0 ;  /* 0x000000080a087208 */ /* 0x000fe40004000000 */
[----:B------:R-:W-:Y:S01]  /*0f60*/  FSEL R9, R17, R9, !P0 ;  /* 0x0000000911097208 */ /* 0x000fe20004000000 */
[----:B------:R-:W-:Y:S06]  /*0f70*/  BRA `(.L_x_31) ;  /* 0x0000000000547947 */ /* 0x000fec0003800000 */
.L_x_30:
        /* <DEDUP_REMOVED lines=13> */
[----:B------:R-:W-:Y:S02]  /*1050*/  @P0 IMAD.MOV.U32 R8, RZ, RZ, RZ ;  /* 0x000000ffff080224 */ /* 0x000fe400078e00ff */
[----:B------:R-:W-:Y:S01]  /*1060*/  @P0 IMAD.MOV.U32 R9, RZ, RZ, R10 ;  /* 0x000000ffff090224 */ /* 0x000fe200078e000a */
[----:B------:R-:W-:Y:S06]  /*1070*/  BRA `(.L_x_31) ;  /* 0x0000000000147947 */ /* 0x000fec0003800000 */
.L_x_33:
[----:B------:R-:W-:Y:S01]  /*1080*/  LOP3.LUT R9, R17, 0x80000, RZ, 0xfc, !PT ;  /* 0x0008000011097812 */ /* 0x000fe200078efcff */
[----:B------:R-:W-:Y:S01]  /*1090*/  IMAD.MOV.U32 R8, RZ, RZ, R16 ;  /* 0x000000ffff087224 */ /* 0x000fe200078e0010 */
[----:B------:R-:W-:Y:S06]  /*10a0*/  BRA `(.L_x_31) ;  /* 0x0000000000087947 */ /* 0x000fec0003800000 */
.L_x_32:
[----:B------:R-:W-:Y:S01]  /*10b0*/  LOP3.LUT R9, R15, 0x80000, RZ, 0xfc, !PT ;  /* 0x000800000f097812 */ /* 0x000fe200078efcff */
[----:B------:R-:W-:-:S07]  /*10c0*/  IMAD.MOV.U32 R8, RZ, RZ, R14 ;  /* 0x000000ffff087224 */ /* 0x000fce00078e000e */
.L_x_31:
[----:B------:R-:W-:Y:S05]  /*10d0*/  BSYNC.RECONVERGENT B1 ;  /* 0x0000000000017941 */ /* 0x000fea0003800200 */
.L_x_29:
[----:B------:R-:W-:Y:S02]  /*10e0*/  IMAD.MOV.U32 R10, RZ, RZ, R8 ;  /* 0x000000ffff0a7224 */ /* 0x000fe400078e0008 */
[----:B------:R-:W-:Y:S02]  /*10f0*/  IMAD.MOV.U32 R11, RZ, RZ, R9 ;  /* 0x000000ffff0b7224 */ /* 0x000fe400078e0009 */
[----:B------:R-:W-:Y:S02]  /*1100*/  IMAD.MOV.U32 R8, RZ, RZ, R6 ;  /* 0x000000ffff087224 */ /* 0x000fe400078e0006 */
[----:B------:R-:W-:-:S04]  /*1110*/  IMAD.MOV.U32 R9, RZ, RZ, 0x0 ;  /* 0x00000000ff097424 */ /* 0x000fc800078e00ff */
[----:B------:R-:W-:Y:S05]  /*1120*/  RET.REL.NODEC R8 `(_Z6bBlockPdS_S_i) ;  /* 0xffffffec08b47950 */ /* 0x000fea0003c3ffff */
        .type           $_Z6bBlockPdS_S_i$__internal_accurate_pow,@function
        .size           $_Z6bBlockPdS_S_i$__internal_accurate_pow,(.L_x_48 - $_Z6bBlockPdS_S_i$__internal_accurate_pow)
$_Z6bBlockPdS_S_i$__internal_accurate_pow:
[----:B------:R-:W-:Y:S01]  /*1130*/  ISETP.GT.U32.AND P0, PT, R19, 0xfffff, PT ;  /* 0x000fffff1300780c */ /* 0x000fe20003f04070 */
[----:B------:R-:W-:Y:S01]  /*1140*/  IMAD.MOV.U32 R12, RZ, RZ, RZ ;  /* 0x000000ffff0c7224 */ /* 0x000fe200078e00ff */
[----:B------:R-:W-:Y:S01]  /*1150*/  MOV R8, R19 ;  /* 0x0000001300087202 */ /* 0x000fe20000000f00 */
[----:B------:R-:W-:Y:S01]  /*1160*/  UMOV UR8, 0x7d2cafe2 ;  /* 0x7d2cafe200087882 */ /* 0x000fe20000000000 */
[----:B------:R-:W-:Y:S01]  /*1170*/  UMOV UR9, 0x3eb0f5ff ;  /* 0x3eb0f5ff00097882 */ /* 0x000fe20000000000 */
[----:B------:R-:W-:Y:S01]  /*1180*/  SHF.R.U32.HI R26, RZ, 0x14, R19 ;  /* 0x00000014ff1a7819 */ /* 0x000fe20000011613 */
[----:B------:R-:W-:Y:S01]  /*1190*/  UMOV UR10, 0x3b39803f ;  /* 0x3b39803f000a7882 */ /* 0x000fe20000000000 */
[----:B------:R-:W-:-:S06]  /*11a0*/  UMOV UR11, 0x3c7abc9e ;  /* 0x3c7abc9e000b7882 */ /* 0x000fcc0000000000 */
[----:B------:R-:W-:-:S10]  /*11b0*/  @!P0 DMUL R24, R18, 1.80143985094819840000e+16 ;  /* 0x4350000012188828 */ /* 0x000fd40000000000 */
[----:B------:R-:W-:Y:S01]  /*11c0*/  @!P0 IMAD.MOV.U32 R8, RZ, RZ, R25 ;  /* 0x000000ffff088224 */ /* 0x000fe200078e0019 */
[----:B------:R-:W-:-:S04]  /*11d0*/  @!P0 LEA.HI R26, R25, 0xffffffca, RZ, 0xc ;  /* 0xffffffca191a8811 */ /* 0x000fc800078f60ff */
[----:B------:R-:W-:-:S04]  /*11e0*/  LOP3.LUT R8, R8, 0x800fffff, RZ, 0xc0, !PT ;  /* 0x800fffff08087812 */ /* 0x000fc800078ec0ff */
[----:B------:R-:W-:Y:S01]  /*11f0*/  LOP3.LUT R9, R8, 0x3ff00000, RZ, 0xfc, !PT ;  /* 0x3ff0000008097812 */ /* 0x000fe200078efcff */
[----:B------:R-:W-:Y:S02]  /*1200*/  IMAD.MOV.U32 R8, RZ, RZ, R18 ;  /* 0x000000ffff087224 */ /* 0x000fe400078e0012 */
[----:B------:R-:W-:Y:S01]  /*1210*/  @!P0 IMAD.MOV.U32 R8, RZ, RZ, R24 ;  /* 0x000000ffff088224 */ /* 0x000fe200078e0018 */
[----:B------:R-:W-:-:S13]  /*1220*/  ISETP.GE.U32.AND P1, PT, R9, 0x3ff6a09f, PT ;  /* 0x3ff6a09f0900780c */ /* 0x000fda0003f26070 */
[----:B------:R-:W-:-:S04]  /*1230*/  @P1 VIADD R11, R9, 0xfff00000 ;  /* 0xfff00000090b1836 */ /* 0x000fc80000000000 */
[----:B------:R-:W-:-:S06]  /*1240*/  @P1 IMAD.MOV.U32 R9, RZ, RZ, R11 ;  /* 0x000000ffff091224 */ /* 0x000fcc00078e000b */
[C---:B------:R-:W-:Y:S02]  /*1250*/  DADD R14, R8.reuse, 1 ;  /* 0x3ff00000080e7429 */ /* 0x040fe40000000000 */
[----:B------:R-:W-:-:S04]  /*1260*/  DADD R8, R8, -1 ;  /* 0xbff0000008087429 */ /* 0x000fc80000000000 */
[----:B------:R-:W0:Y:S02]  /*1270*/  MUFU.RCP64H R13, R15 ;  /* 0x0000000f000d7308 */ /* 0x000e240000001800 */
[----:B0-----:R-:W-:-:S08]  /*1280*/  DFMA R10, -R14, R12, 1 ;  /* 0x3ff000000e0a742b */ /* 0x001fd0000000010c */
[----:B------:R-:W-:-:S08]  /*1290*/  DFMA R10, R10, R10, R10 ;  /* 0x0000000a0a0a722b */ /* 0x000fd0000000000a */
[----:B------:R-:W-:Y:S01]  /*12a0*/  DFMA R12, R12, R10, R12 ;  /* 0x0000000a0c0c722b */ /* 0x000fe2000000000c */
[----:B------:R-:W-:Y:S02]  /*12b0*/  IMAD.MOV.U32 R10, RZ, RZ, 0x41ad3b5a ;  /* 0x41ad3b5aff0a7424 */ /* 0x000fe400078e00ff */
[----:B------:R-:W-:-:S05]  /*12c0*/  IMAD.MOV.U32 R11, RZ, RZ, 0x3ed0f5d2 ;  /* 0x3ed0f5d2ff0b7424 */ /* 0x000fca00078e00ff */
[----:B------:R-:W-:-:S08]  /*12d0*/  DMUL R28, R8, R12 ;  /* 0x0000000c081c7228 */ /* 0x000fd00000000000 */
[----:B------:R-:W-:-:S08]  /*12e0*/  DFMA R28, R8, R12, R28 ;  /* 0x0000000c081c722b */ /* 0x000fd0000000001c */
[----:B------:R-:W-:-:S08]  /*12f0*/  DMUL R16, R28, R28 ;  /* 0x0000001c1c107228 */ /* 0x000fd00000000000 */
[----:B------:R-:W-:Y:S01]  /*1300*/  DFMA R10, R16, UR8, R10 ;  /* 0x00000008100a7c2b */ /* 0x000fe2000800000a */
[----:B------:R-:W-:Y:S01]  /*1310*/  UMOV UR8, 0x75488a3f ;  /* 0x75488a3f00087882 */ /* 0x000fe20000000000 */
[----:B------:R-:W-:-:S06]  /*1320*/  UMOV UR9, 0x3ef3b20a ;  /* 0x3ef3b20a00097882 */ /* 0x000fcc0000000000 */
[----:B------:R-:W-:Y:S01]  /*1330*/  DFMA R14, R16, R10, UR8 ;  /* 0x00000008100e7e2b */ /* 0x000fe2000800000a */
[----:B------:R-:W-:Y:S01]  /*1340*/  UMOV UR8, 0xe4faecd5 ;  /* 0xe4faecd500087882 */ /* 0x000fe20000000000 */
[----:B------:R-:W-:Y:S01]  /*1350*/  UMOV UR9, 0x3f1745cd ;  /* 0x3f1745cd00097882 */ /* 0x000fe20000000000 */
[----:B------:R-:W-:-:S05]  /*1360*/  DADD R10, R8, -R28 ;  /* 0x00000000080a7229 */ /* 0x000fca000000081c */
[----:B------:R-:W-:Y:S01]  /*1370*/  DFMA R14, R16, R14, UR8 ;  /* 0x00000008100e7e2b */ /* 0x000fe2000800000e */
[----:B------:R-:W-:Y:S01]  /*1380*/  UMOV UR8, 0x258a578b ;  /* 0x258a578b00087882 */ /* 0x000fe20000000000 */
[----:B------:R-:W-:Y:S01]  /*1390*/  UMOV UR9, 0x3f3c71c7 ;  /* 0x3f3c71c700097882 */ /* 0x000fe20000000000 */
[----:B------:R-:W-:-:S05]  /*13a0*/  DADD R10, R10, R10 ;  /* 0x000000000a0a7229 */ /* 0x000fca000000000a */
[----:B------:R-:W-:Y:S01]  /*13b0*/  DFMA R14, R16, R14, UR8 ;  /* 0x00000008100e7e2b */ /* 0x000fe2000800000e */
[----:B------:R-:W-:Y:S01]  /*13c0*/  UMOV UR8, 0x9242b910 ;  /* 0x9242b91000087882 */ /* 0x000fe20000000000 */
[----:B------:R-:W-:Y:S01]  /*13d0*/  UMOV UR9, 0x3f624924 ;  /* 0x3f62492400097882 */ /* 0x000fe20000000000 */
[----:B------:R-:W-:-:S05]  /*13e0*/  DFMA R10, R8, -R28, R10 ;  /* 0x8000001c080a722b */ /* 0x000fca000000000a */
[----:B------:R-:W-:Y:S01]  /*13f0*/  DFMA R14, R16, R14, UR8 ;  /* 0x00000008100e7e2b */ /* 0x000fe2000800000e */
[----:B------:R-:W-:Y:S01]  /*1400*/  UMOV UR8, 0x99999dfb ;  /* 0x99999dfb00087882 */ /* 0x000fe20000000000 */
[----:B------:R-:W-:Y:S01]  /*1410*/  UMOV UR9, 0x3f899999 ;  /* 0x3f89999900097882 */ /* 0x000fe20000000000 */
[----:B------:R-:W-:-:S05]  /*1420*/  DMUL R10, R12, R10 ;  /* 0x0000000a0c0a7228 */ /* 0x000fca0000000000 */
[----:B------:R-:W-:Y:S01]  /*1430*/  DFMA R14, R16, R14, UR8 ;  /* 0x00000008100e7e2b */ /* 0x000fe2000800000e */
[----:B------:R-:W-:Y:S01]  /*1440*/  UMOV UR8, 0x55555555 ;  /* 0x5555555500087882 */ /* 0x000fe20000000000 */
[----:B------:R-:W-:-:S03]  /*1450*/  UMOV UR9, 0x3fb55555 ;  /* 0x3fb5555500097882 */ /* 0x000fc60000000000 */
[----:B------:R-:W-:Y:S02]  /*1460*/  VIADD R19, R11, 0x100000 ;  /* 0x001000000b137836 */ /* 0x000fe40000000000 */
[----:B------:R-:W-:Y:S01]  /*1470*/  IMAD.MOV.U32 R18, RZ, RZ, R10 ;  /* 0x000000ffff127224 */ /* 0x000fe200078e000a */
[----:B------:R-:W-:-:S08]  /*1480*/  DFMA R8, R16, R14, UR8 ;  /* 0x0000000810087e2b */ /* 0x000fd0000800000e */
[----:B------:R-:W-:Y:S01]  /*1490*/  DADD R12, -R8, UR8 ;  /* 0x00000008080c7e29 */ /* 0x000fe20008000100 */
[----:B------:R-:W-:Y:S01]  /*14a0*/  UMOV UR8, 0xb9e7b0 ;  /* 0x00b9e7b000087882 */ /* 0x000fe20000000000 */
[----:B------:R-:W-:-:S06]  /*14b0*/  UMOV UR9, 0x3c46a4cb ;  /* 0x3c46a4cb00097882 */ /* 0x000fcc0000000000 */
[----:B------:R-:W-:Y:S02]  /*14c0*/  DFMA R12, R16, R14, R12 ;  /* 0x0000000e100c722b */ /* 0x000fe4000000000c */
[----:B------:R-:W-:-:S06]  /*14d0*/  DMUL R14, R28, R28 ;  /* 0x0000001c1c0e7228 */ /* 0x000fcc0000000000 */
[----:B------:R-:W-:Y:S01]  /*14e0*/  DADD R12, R12, -UR8 ;  /* 0x800000080c0c7e29 */ /* 0x000fe20008000000 */
[----:B------:R-:W-:Y:S01]  /*14f0*/  UMOV UR8, 0x80000000 ;  /* 0x8000000000087882 */ /* 0x000fe20000000000 */
[----:B------:R-:W-:Y:S01]  /*1500*/  DFMA R16, R28, R28, -R14 ;  /* 0x0000001c1c10722b */ /* 0x000fe2000000080e */
[----:B------:R-:W-:-:S07]  /*1510*/  UMOV UR9, 0x43300000 ;  /* 0x4330000000097882 */ /* 0x000fce0000000000 */
[C---:B------:R-:W-:Y:S02]  /*1520*/  DFMA R16, R28.reuse, R18, R16 ;  /* 0x000000121c10722b */ /* 0x040fe40000000010 */
[----:B------:R-:W-:-:S08]  /*1530*/  DMUL R18, R28, R14 ;  /* 0x0000000e1c127228 */ /* 0x000fd00000000000 */
[----:B------:R-:W-:-:S08]  /*1540*/  DFMA R24, R28, R14, -R18 ;  /* 0x0000000e1c18722b */ /* 0x000fd00000000812 */
[----:B------:R-:W-:Y:S02]  /*1550*/  DFMA R24, R10, R14, R24 ;  /* 0x0000000e0a18722b */ /* 0x000fe40000000018 */
[----:B------:R-:W-:-:S06]  /*1560*/  DADD R14, R8, R12 ;  /* 0x00000000080e7229 */ /* 0x000fcc000000000c */
[----:B------:R-:W-:Y:S02]  /*1570*/  DFMA R16, R28, R16, R24 ;  /* 0x000000101c10722b */ /* 0x000fe40000000018 */
[----:B------:R-:W-:-:S08]  /*1580*/  DADD R24, R8, -R14 ;  /* 0x0000000008187229 */ /* 0x000fd0000000080e */
[----:B------:R-:W-:Y:S02]  /*1590*/  DADD R24, R12, R24 ;  /* 0x000000000c187229 */ /* 0x000fe40000000018 */
[----:B------:R-:W-:-:S08]  /*15a0*/  DMUL R12, R14, R18 ;  /* 0x000000120e0c7228 */ /* 0x000fd00000000000 */
[----:B------:R-:W-:-:S08]  /*15b0*/  DFMA R8, R14, R18, -R12 ;  /* 0x000000120e08722b */ /* 0x000fd0000000080c */
        /* <DEDUP_REMOVED lines=8> */
[C---:B------:R-:W-:Y:S02]  /*1640*/  VIADD R14, R26.reuse, 0xfffffc01 ;  /* 0xfffffc011a0e7836 */ /* 0x040fe40000000000 */
[----:B------:R-:W-:-:S05]  /*1650*/  @P1 VIADD R14, R26, 0xfffffc02 ;  /* 0xfffffc021a0e1836 */ /* 0x000fca0000000000 */
[----:B------:R-:W-:-:S08]  /*1660*/  DADD R12, R12, R28 ;  /* 0x000000000c0c7229 */ /* 0x000fd0000000001c */
[----:B------:R-:W-:Y:S01]  /*1670*/  DADD R16, R10, R12 ;  /* 0x000000000a107229 */ /* 0x000fe2000000000c */
[----:B------:R-:W-:Y:S01]  /*1680*/  HFMA2 R13, -RZ, RZ, 3.59375, 0 ;  /* 0x43300000ff0d7431 */ /* 0x000fe200000001ff */
[----:B------:R-:W-:-:S06]  /*1690*/  LOP3.LUT R12, R14, 0x80000000, RZ, 0x3c, !PT ;  /* 0x800000000e0c7812 */ /* 0x000fcc00078e3cff */
        /* <DEDUP_REMOVED lines=21> */
[----:B------:R-:W-:-:S06]  /*17f0*/  FSETP.GEU.AND P0, PT, |R11|, 4.1917929649353027344, PT ;  /* 0x4086232b0b00780b */ /* 0x000fcc0003f0e200 */
[----:B------:R-:W-:-:S08]  /*1800*/  DADD R16, R8, -6.75539944105574400000e+15 ;  /* 0xc338000008107429 */ /* 0x000fd00000000000 */
        /* <DEDUP_REMOVED lines=34> */
[----:B------:R-:W-:Y:S02]  /*1a30*/  DFMA R16, R14, R16, 1 ;  /* 0x3ff000000e10742b */ /* 0x000fe40000000010 */
[----:B------:R-:W-:-:S08]  /*1a40*/  DADD R14, R18, -R10 ;  /* 0x00000000120e7229 */ /* 0x000fd0000000080a */
[----:B------:R-:W-:Y:S01]  /*1a50*/  DADD R14, R12, R14 ;  /* 0x000000000c0e7229 */ /* 0x000fe2000000000e */
[----:B------:R-:W-:Y:S02]  /*1a60*/  IMAD R13, R8, 0x100000, R17 ;  /* 0x00100000080d7824 */ /* 0x000fe400078e0211 */
[----:B------:R-:W-:Y:S01]  /*1a70*/  IMAD.MOV.U32 R12, RZ, RZ, R16 ;  /* 0x000000ffff0c7224 */ /* 0x000fe200078e0010 */
[----:B------:R-:W-:Y:S07]  /*1a80*/  @!P0 BRA `(.L_x_34) ;  /* 0x0000000000308947 */ /* 0x000fee0003800000 */
[----:B------:R-:W-:Y:S01]  /*1a90*/  FSETP.GEU.AND P1, PT, |R11|, 4.2275390625, PT ;  /* 0x408748000b00780b */ /* 0x000fe20003f2e200 */
[C---:B------:R-:W-:Y:S02]  /*1aa0*/  DADD R12, R10.reuse, +INF ;  /* 0x7ff000000a0c7429 */ /* 0x040fe40000000000 */
[----:B------:R-:W-:-:S08]  /*1ab0*/  DSETP.GEU.AND P0, PT, R10, RZ, PT ;  /* 0x000000ff0a00722a */ /* 0x000fd00003f0e000 */
[----:B------:R-:W-:Y:S02]  /*1ac0*/  FSEL R12, R12, RZ, P0 ;  /* 0x000000ff0c0c7208 */ /* 0x000fe40000000000 */
[----:B------:R-:W-:Y:S02]  /*1ad0*/  @!P1 LEA.HI R9, R8, R8, RZ, 0x1 ;  /* 0x0000000808099211 */ /* 0x000fe400078f08ff */
[----:B------:R-:W-:Y:S02]  /*1ae0*/  FSEL R13, R13, RZ, P0 ;  /* 0x000000ff0d0d7208 */ /* 0x000fe40000000000 */
[----:B------:R-:W-:-:S05]  /*1af0*/  @!P1 SHF.R.S32.HI R9, RZ, 0x1, R9 ;  /* 0x00000001ff099819 */ /* 0x000fca0000011409 */
[----:B------:R-:W-:Y:S02]  /*1b00*/  @!P1 IMAD.IADD R8, R8, 0x1, -R9 ;  /* 0x0000000108089824 */ /* 0x000fe400078e0a09 */
[----:B------:R-:W-:-:S03]  /*1b10*/  @!P1 IMAD R17, R9, 0x100000, R17 ;  /* 0x0010000009119824 */ /* 0x000fc600078e0211 */
[----:B------:R-:W-:Y:S01]  /*1b20*/  @!P1 LEA R9, R8, 0x3ff00000, 0x14 ;  /* 0x3ff0000008099811 */ /* 0x000fe200078ea0ff */
[----:B------:R-:W-:-:S06]  /*1b30*/  @!P1 IMAD.MOV.U32 R8, RZ, RZ, RZ ;  /* 0x000000ffff089224 */ /* 0x000fcc00078e00ff */
[----:B------:R-:W-:-:S11]  /*1b40*/  @!P1 DMUL R12, R16, R8 ;  /* 0x00000008100c9228 */ /* 0x000fd60000000000 */
.L_x_34:
[----:B------:R-:W-:Y:S01]  /*1b50*/  DFMA R14, R14, R12, R12 ;  /* 0x0000000c0e0e722b */ /* 0x000fe2000000000c */
[----:B------:R-:W-:Y:S01]  /*1b60*/  IMAD.MOV.U32 R8, RZ, RZ, R6 ;  /* 0x000000ffff087224 */ /* 0x000fe200078e0006 */
[----:B------:R-:W-:Y:S01]  /*1b70*/  DSETP.NEU.AND P0, PT, |R12|, +INF , PT ;  /* 0x7ff000000c00742a */ /* 0x000fe20003f0d200 */
[----:B------:R-:W-:-:S07]  /*1b80*/  IMAD.MOV.U32 R9, RZ, RZ, 0x0 ;  /* 0x00000000ff097424 */ /* 0x000fce00078e00ff */
[----:B------:R-:W-:Y:S02]  /*1b90*/  FSEL R10, R12, R14, !P0 ;  /* 0x0000000e0c0a7208 */ /* 0x000fe40004000000 */
[----:B------:R-:W-:Y:S01]  /*1ba0*/  FSEL R11, R13, R15, !P0 ;  /* 0x0000000f0d0b7208 */ /* 0x000fe20004000000 */
[----:B------:R-:W-:Y:S06]  /*1bb0*/  RET.REL.NODEC R8 `(_Z6bBlockPdS_S_i) ;  /* 0xffffffe408107950 */ /* 0x000fec0003c3ffff */
.L_x_35:
        /* <DEDUP_REMOVED lines=12> */
.L_x_48:


//--------------------- .text._Z8meshgridPdS_S_S_i --------------------------
	.section	.text._Z8meshgridPdS_S_S_i,"ax",@progbits
	.align	128
        .global         _Z8meshgridPdS_S_S_i
        .type           _Z8meshgridPdS_S_S_i,@function
        .size           _Z8meshgridPdS_S_S_i,(.L_x_54 - _Z8meshgridPdS_S_S_i)
        .other          _Z8meshgridPdS_S_S_i,@"STO_CUDA_ENTRY STV_DEFAULT"
_Z8meshgridPdS_S_S_i:
.text._Z8meshgridPdS_S_S_i:
        /* <DEDUP_REMOVED lines=15> */
[----:B------:R-:W2:Y:S08]  /*00f0*/  LDC.64 R6, c[0x0][0x398] ;  /* 0x0000e600ff067b82 */ /* 0x000eb00000000a00 */
[----:B------:R-:W3:Y:S01]  /*0100*/  LDC.64 R8, c[0x0][0x388] ;  /* 0x0000e200ff087b82 */ /* 0x000ee20000000a00 */
[----:B0-----:R-:W-:-:S07]  /*0110*/  IMAD.WIDE R2, R5, 0x8, R2 ;  /* 0x0000000805027825 */ /* 0x001fce00078e0202 */
[----:B------:R-:W0:Y:S01]  /*0120*/  LDC.64 R4, c[0x0][0x380] ;  /* 0x0000e000ff047b82 */ /* 0x000e220000000a00 */
[----:B-1----:R-:W4:Y:S01]  /*0130*/  LDG.E.64 R2, desc[UR4][R2.64] ;  /* 0x0000000402027981 */ /* 0x002f22000c1e1b00 */
[----:B--2---:R-:W-:-:S04]  /*0140*/  IMAD.WIDE.U32 R6, R0, 0x8, R6 ;  /* 0x0000000800067825 */ /* 0x004fc800078e0006 */
[----:B0-----:R-:W-:-:S05]  /*0150*/  IMAD.WIDE R4, R11, 0x8, R4 ;  /* 0x000000080b047825 */ /* 0x001fca00078e0204 */
[----:B----4-:R-:W-:Y:S04]  /*0160*/  STG.E.64 desc[UR4][R4.64], R2 ;  /* 0x0000000204007986 */ /* 0x010fe8000c101b04 */
[----:B------:R-:W2:Y:S01]  /*0170*/  LDG.E.64 R6, desc[UR4][R6.64] ;  /* 0x0000000406067981 */ /* 0x000ea2000c1e1b00 */
[----:B---3--:R-:W-:-:S05]  /*0180*/  IMAD.WIDE R8, R11, 0x8, R8 ;  /* 0x000000080b087825 */ /* 0x008fca00078e0208 */
[----:B--2---:R-:W-:Y:S01]  /*0190*/  STG.E.64 desc[UR4][R8.64], R6 ;  /* 0x0000000608007986 */ /* 0x004fe2000c101b04 */
[----:B------:R-:W-:Y:S05]  /*01a0*/  EXIT ;  /* 0x000000000000794d */ /* 0x000fea0003800000 */
.L_x_36:
        /* <DEDUP_REMOVED lines=13> */
.L_x_54:


//--------------------- .text._Z8linspacePdddi    --------------------------
	.section	.text._Z8linspacePdddi,"ax",@progbits
	.align	128
        .global         _Z8linspacePdddi
        .type           _Z8linspacePdddi,@function
        .size           _Z8linspacePdddi,(.L_x_49 - _Z8linspacePdddi)
        .other          _Z8linspacePdddi,@"STO_CUDA_ENTRY STV_DEFAULT"
_Z8linspacePdddi:
.text._Z8linspacePdddi:
[----:B------:R-:W-:Y:S01]  /*0000*/  LDC R1, c[0x0][0x37c] ;  /* 0x0000df00ff017b82 */ /* 0x000fe20000000800 */
[----:B------:R-:W0:Y:S07]  /*0010*/  S2R R0, SR_TID.X ;  /* 0x0000000000007919 */ /* 0x000e2e0000002100 */
[----:B------:R-:W0:Y:S02]  /*0020*/  LDC R7, c[0x0][0x398] ;  /* 0x0000e600ff077b82 */ /* 0x000e240000000800 */
[----:B0-----:R-:W-:-:S13]  /*0030*/  ISETP.GE.AND P0, PT, R0, R7, PT ;  /* 0x000000070000720c */ /* 0x001fda0003f06270 */
[----:B------:R-:W-:Y:S05]  /*0040*/  @P0 EXIT ;  /* 0x000000000000094d */ /* 0x000fea0003800000 */
[----:B------:R-:W-:Y:S01]  /*0050*/  VIADD R7, R7, 0xffffffff ;  /* 0xffffffff07077836 */ /* 0x000fe20000000000 */
[----:B------:R-:W0:Y:S04]  /*0060*/  LDCU.64 UR4, c[0x0][0x358] ;  /* 0x00006b00ff0477ac */ /* 0x000e280008000a00 */
[----:B------:R-:W-:-:S13]  /*0070*/  ISETP.NE.AND P0, PT, R0, R7, PT ;  /* 0x000000070000720c */ /* 0x000fda0003f05270 */
[----:B------:R-:W1:Y:S08]  /*0080*/  @!P0 LDC.64 R2, c[0x0][0x380] ;  /* 0x0000e000ff028b82 */ /* 0x000e700000000a00 */
[----:B------:R-:W0:Y:S01]  /*0090*/  @!P0 LDC.64 R4, c[0x0][0x390] ;  /* 0x0000e400ff048b82 */ /* 0x000e220000000a00 */
[----:B-1----:R-:W-:-:S05]  /*00a0*/  @!P0 IMAD.WIDE.U32 R2, R7, 0x8, R2 ;  /* 0x0000000807028825 */ /* 0x002fca00078e0002 */
[----:B0-----:R0:W-:Y:S01]  /*00b0*/  @!P0 STG.E.64 desc[UR4][R2.64], R4 ;  /* 0x0000000402008986 */ /* 0x0011e2000c101b04 */
[----:B------:R-:W-:Y:S05]  /*00c0*/  @!P0 EXIT ;  /* 0x000000000000894d */ /* 0x000fea0003800000 */
[----:B------:R-:W1:Y:S01]  /*00d0*/  I2F.F64 R6, R7 ;  /* 0x0000000700067312 */ /* 0x000e620000201c00 */
[----:B0-----:R-:W-:Y:S01]  /*00e0*/  IMAD.MOV.U32 R2, RZ, RZ, 0x1 ;  /* 0x00000001ff027424 */ /* 0x001fe200078e00ff */
[----:B------:R-:W0:Y:S01]  /*00f0*/  LDC.64 R8, c[0x0][0x388] ;  /* 0x0000e200ff087b82 */ /* 0x000e220000000a00 */
[----:B------:R-:W0:Y:S05]  /*0100*/  LDCU.64 UR6, c[0x0][0x390] ;  /* 0x00007200ff0677ac */ /* 0x000e2a0008000a00 */
[----:B-1----:R-:W1:Y:S01]  /*0110*/  MUFU.RCP64H R3, R7 ;  /* 0x0000000700037308 */ /* 0x002e620000001800 */
[----:B0-----:R-:W-:Y:S02]  /*0120*/  DADD R8, -R8, UR6 ;  /* 0x0000000608087e29 */ /* 0x001fe40008000100 */
[----:B-1----:R-:W-:-:S08]  /*0130*/  DFMA R4, -R6, R2, 1 ;  /* 0x3ff000000604742b */ /* 0x002fd00000000102 */
[----:B------:R-:W-:Y:S01]  /*0140*/  FSETP.GEU.AND P1, PT, |R9|, 6.5827683646048100446e-37, PT ;  /* 0x036000000900780b */ /* 0x000fe20003f2e200 */
[----:B------:R-:W-:-:S08]  /*0150*/  DFMA R4, R4, R4, R4 ;  /* 0x000000040404722b */ /* 0x000fd00000000004 */
[----:B------:R-:W-:-:S08]  /*0160*/  DFMA R4, R2, R4, R2 ;  /* 0x000000040204722b */ /* 0x000fd00000000002 */
[----:B------:R-:W-:-:S08]  /*0170*/  DFMA R2, -R6, R4, 1 ;  /* 0x3ff000000602742b */ /* 0x000fd00000000104 */
[----:B------:R-:W-:-:S08]  /*0180*/  DFMA R2, R4, R2, R4 ;  /* 0x000000020402722b */ /* 0x000fd00000000004 */
[----:B------:R-:W-:-:S08]  /*0190*/  DMUL R4, R8, R2 ;  /* 0x0000000208047228 */ /* 0x000fd00000000000 */
[----:B------:R-:W-:-:S08]  /*01a0*/  DFMA R10, -R6, R4, R8 ;  /* 0x00000004060a722b */ /* 0x000fd00000000108 */
[----:B------:R-:W-:Y:S01]  /*01b0*/  DFMA R2, R2, R10, R4 ;  /* 0x0000000a0202722b */ /* 0x000fe20000000004 */
[----:B------:R0:W1:Y:S09]  /*01c0*/  I2F.F64.U32 R4, R0 ;  /* 0x0000000000047312 */ /* 0x0000720000201800 */
[----:B------:R-:W-:-:S05]  /*01d0*/  FFMA R10, RZ, R7, R3 ;  /* 0x00000007ff0a7223 */ /* 0x000fca0000000003 */
[----:B------:R-:W-:-:S13]  /*01e0*/  FSETP.GT.AND P0, PT, |R10|, 1.469367938527859385e-39, PT ;  /* 0x001000000a00780b */ /* 0x000fda0003f04200 */
[----:B01----:R-:W-:Y:S05]  /*01f0*/  @P0 BRA P1, `(.L_x_37) ;  /* 0x0000000000080947 */ /* 0x003fea0000800000 */
[----:B------:R-:W-:-:S07]  /*0200*/  MOV R12, 0x220 ;  /* 0x00000220000c7802 */ /* 0x000fce0000000f00 */
[----:B------:R-:W-:Y:S05]  /*0210*/  CALL.REL.NOINC `($__internal_2_$__cuda_sm20_div_rn_f64_full) ;  /* 0x0000000000187944 */ /* 0x000fea0003c00000 */
.L_x_37:
[----:B------:R-:W0:Y:S08]  /*0220*/  LDC.64 R6, c[0x0][0x388] ;  /* 0x0000e200ff067b82 */ /* 0x000e300000000a00 */
[----:B------:R-:W1:Y:S01]  /*0230*/  LDC.64 R8, c[0x0][0x380] ;  /* 0x0000e000ff087b82 */ /* 0x000e620000000a00 */
[----:B0-----:R-:W-:Y:S01]  /*0240*/  DFMA R4, R4, R2, R6 ;  /* 0x000000020404722b */ /* 0x001fe20000000006 */
[----:B-1----:R-:W-:-:S06]  /*0250*/  IMAD.WIDE.U32 R2, R0, 0x8, R8 ;  /* 0x0000000800027825 */ /* 0x002fcc00078e0008 */
[----:B------:R-:W-:Y:S01]  /*0260*/  STG.E.64 desc[UR4][R2.64], R4 ;  /* 0x0000000402007986 */ /* 0x000fe2000c101b04 */
[----:B------:R-:W-:Y:S05]  /*0270*/  EXIT ;  /* 0x000000000000794d */ /* 0x000fea0003800000 */
        .weak           $__internal_2_$__cuda_sm20_div_rn_f64_full
        .type           $__internal_2_$__cuda_sm20_div_rn_f64_full,@function
        .size           $__internal_2_$__cuda_sm20_div_rn_f64_full,(.L_x_49 - $__internal_2_$__cuda_sm20_div_rn_f64_full)
$__internal_2_$__cuda_sm20_div_rn_f64_full:
[C---:B------:R-:W-:Y:S01]  /*0280*/  FSETP.GEU.AND P0, PT, |R7|.reuse, 1.469367938527859385e-39, PT ;  /* 0x001000000700780b */ /* 0x040fe20003f0e200 */
[----:B------:R-:W-:Y:S01]  /*0290*/  IMAD.MOV.U32 R14, RZ, RZ, 0x1 ;  /* 0x00000001ff0e7424 */ /* 0x000fe200078e00ff */
[C---:B------:R-:W-:Y:S01]  /*02a0*/  LOP3.LUT R2, R7.reuse, 0x800fffff, RZ, 0xc0, !PT ;  /* 0x800fffff07027812 */ /* 0x040fe200078ec0ff */
[----:B------:R-:W-:Y:S01]  /*02b0*/  IMAD.MOV.U32 R13, RZ, RZ, 0x1ca00000 ;  /* 0x1ca00000ff0d7424 */ /* 0x000fe200078e00ff */
[----:B------:R-:W-:Y:S02]  /*02c0*/  LOP3.LUT R17, R7, 0x7ff00000, RZ, 0xc0, !PT ;  /* 0x7ff0000007117812 */ /* 0x000fe400078ec0ff */
[----:B------:R-:W-:Y:S01]  /*02d0*/  LOP3.LUT R3, R2, 0x3ff00000, RZ, 0xfc, !PT ;  /* 0x3ff0000002037812 */ /* 0x000fe200078efcff */
[----:B------:R-:W-:Y:S01]  /*02e0*/  IMAD.MOV.U32 R2, RZ, RZ, R6 ;  /* 0x000000ffff027224 */ /* 0x000fe200078e0006 */
[----:B------:R-:W-:-:S04]  /*02f0*/  LOP3.LUT R16, R9, 0x7ff00000, RZ, 0xc0, !PT ;  /* 0x7ff0000009107812 */ /* 0x000fc800078ec0ff */
[----:B------:R-:W-:Y:S01]  /*0300*/  ISETP.GE.U32.AND P1, PT, R16, R17, PT ;  /* 0x000000111000720c */ /* 0x000fe20003f26070 */
[----:B------:R-:W-:Y:S01]  /*0310*/  @!P0 DMUL R2, R6, 8.98846567431157953865e+307 ;  /* 0x7fe0000006028828 */ /* 0x000fe20000000000 */
[----:B------:R-:W-:-:S05]  /*0320*/  IMAD.MOV.U32 R23, RZ, RZ, R16 ;  /* 0x000000ffff177224 */ /* 0x000fca00078e0010 */
[----:B------:R-:W0:Y:S02]  /*0330*/  MUFU.RCP64H R15, R3 ;  /* 0x00000003000f7308 */ /* 0x000e240000001800 */
[----:B0-----:R-:W-:-:S08]  /*0340*/  DFMA R10, R14, -R2, 1 ;  /* 0x3ff000000e0a742b */ /* 0x001fd00000000802 */
[----:B------:R-:W-:-:S08]  /*0350*/  DFMA R10, R10, R10, R10 ;  /* 0x0000000a0a0a722b */ /* 0x000fd0000000000a */
[----:B------:R-:W-:Y:S01]  /*0360*/  DFMA R14, R14, R10, R14 ;  /* 0x0000000a0e0e722b */ /* 0x000fe2000000000e */
[----:B------:R-:W-:Y:S01]  /*0370*/  SEL R11, R13, 0x63400000, !P1 ;  /* 0x634000000d0b7807 */ /* 0x000fe20004800000 */
[----:B------:R-:W-:Y:S01]  /*0380*/  IMAD.MOV.U32 R10, RZ, RZ, R8 ;  /* 0x000000ffff0a7224 */ /* 0x000fe200078e0008 */
[----:B------:R-:W-:Y:S02]  /*0390*/  FSETP.GEU.AND P1, PT, |R9|, 1.469367938527859385e-39, PT ;  /* 0x001000000900780b */ /* 0x000fe40003f2e200 */
[----:B------:R-:W-:-:S03]  /*03a0*/  LOP3.LUT R11, R11, 0x800fffff, R9, 0xf8, !PT ;  /* 0x800fffff0b0b7812 */ /* 0x000fc600078ef809 */
[----:B------:R-:W-:-:S08]  /*03b0*/  DFMA R18, R14, -R2, 1 ;  /* 0x3ff000000e12742b */ /* 0x000fd00000000802 */
[----:B------:R-:W-:Y:S01]  /*03c0*/  DFMA R14, R14, R18, R14 ;  /* 0x000000120e0e722b */ /* 0x000fe2000000000e */
[----:B------:R-:W-:Y:S10]  /*03d0*/  @P1 BRA `(.L_x_38) ;  /* 0x0000000000201947 */ /* 0x000ff40003800000 */
[----:B------:R-:W-:Y:S01]  /*03e0*/  LOP3.LUT R19, R7, 0x7ff00000, RZ, 0xc0, !PT ;  /* 0x7ff0000007137812 */ /* 0x000fe200078ec0ff */
[----:B------:R-:W-:-:S03]  /*03f0*/  IMAD.MOV.U32 R18, RZ, RZ, RZ ;  /* 0x000000ffff127224 */ /* 0x000fc600078e00ff */
[----:B------:R-:W-:-:S04]  /*0400*/  ISETP.GE.U32.AND P1, PT, R16, R19, PT ;  /* 0x000000131000720c */ /* 0x000fc80003f26070 */
[----:B------:R-:W-:-:S04]  /*0410*/  SEL R19, R13, 0x63400000, !P1 ;  /* 0x634000000d137807 */ /* 0x000fc80004800000 */
[----:B------:R-:W-:-:S04]  /*0420*/  LOP3.LUT R19, R19, 0x80000000, R9, 0xf8, !PT ;  /* 0x8000000013137812 */ /* 0x000fc800078ef809 */
[----:B------:R-:W-:-:S06]  /*0430*/  LOP3.LUT R19, R19, 0x100000, RZ, 0xfc, !PT ;  /* 0x0010000013137812 */ /* 0x000fcc00078efcff */
[----:B------:R-:W-:-:S10]  /*0440*/  DFMA R10, R10, 2, -R18 ;  /* 0x400000000a0a782b */ /* 0x000fd40000000812 */
[----:B------:R-:W-:-:S07]  /*0450*/  LOP3.LUT R23, R11, 0x7ff00000, RZ, 0xc0, !PT ;  /* 0x7ff000000b177812 */ /* 0x000fce00078ec0ff */
.L_x_38:
[----:B------:R-:W-:Y:S01]  /*0460*/  IMAD.MOV.U32 R22, RZ, RZ, R17 ;  /* 0x000000ffff167224 */ /* 0x000fe200078e0011 */
[----:B------:R-:W-:Y:S01]  /*0470*/  @!P0 LOP3.LUT R22, R3, 0x7ff00000, RZ, 0xc0, !PT ;  /* 0x7ff0000003168812 */ /* 0x000fe200078ec0ff */
[----:B------:R-:W-:Y:S01]  /*0480*/  VIADD R17, R23, 0xffffffff ;  /* 0xffffffff17117836 */ /* 0x000fe20000000000 */
[----:B------:R-:W-:-:S03]  /*0490*/  DMUL R18, R14, R10 ;  /* 0x0000000a0e127228 */ /* 0x000fc60000000000 */
[----:B------:R-:W-:Y:S01]  /*04a0*/  VIADD R24, R22, 0xffffffff ;  /* 0xffffffff16187836 */ /* 0x000fe20000000000 */
[----:B------:R-:W-:-:S04]  /*04b0*/  ISETP.GT.U32.AND P0, PT, R17, 0x7feffffe, PT ;  /* 0x7feffffe1100780c */ /* 0x000fc80003f04070 */
[----:B------:R-:W-:Y:S01]  /*04c0*/  ISETP.GT.U32.OR P0, PT, R24, 0x7feffffe, P0 ;  /* 0x7feffffe1800780c */ /* 0x000fe20000704470 */
[----:B------:R-:W-:-:S08]  /*04d0*/  DFMA R20, R18, -R2, R10 ;  /* 0x800000021214722b */ /* 0x000fd0000000000a */
[----:B------:R-:W-:-:S04]  /*04e0*/  DFMA R14, R14, R20, R18 ;  /* 0x000000140e0e722b */ /* 0x000fc80000000012 */
[----:B------:R-:W-:Y:S07]  /*04f0*/  @P0 BRA `(.L_x_39) ;  /* 0x00000000006c0947 */ /* 0x000fee0003800000 */
        /* <DEDUP_REMOVED lines=27> */
.L_x_39:
        /* <DEDUP_REMOVED lines=16> */
.L_x_42:
[----:B------:R-:W-:Y:S01]  /*07b0*/  LOP3.LUT R17, R7, 0x80000, RZ, 0xfc, !PT ;  /* 0x0008000007117812 */ /* 0x000fe200078efcff */
[----:B------:R-:W-:Y:S01]  /*07c0*/  IMAD.MOV.U32 R16, RZ, RZ, R6 ;  /* 0x000000ffff107224 */ /* 0x000fe200078e0006 */
[----:B------:R-:W-:Y:S06]  /*07d0*/  BRA `(.L_x_40) ;  /* 0x0000000000087947 */ /* 0x000fec0003800000 */
.L_x_41:
[----:B------:R-:W-:Y:S01]  /*07e0*/  LOP3.LUT R17, R9, 0x80000, RZ, 0xfc, !PT ;  /* 0x0008000009117812 */ /* 0x000fe200078efcff */
[----:B------:R-:W-:-:S07]  /*07f0*/  IMAD.MOV.U32 R16, RZ, RZ, R8 ;  /* 0x000000ffff107224 */ /* 0x000fce00078e0008 */
.L_x_40:
[----:B------:R-:W-:Y:S02]  /*0800*/  IMAD.MOV.U32 R13, RZ, RZ, 0x0 ;  /* 0x00000000ff0d7424 */ /* 0x000fe400078e00ff */
[----:B------:R-:W-:Y:S02]  /*0810*/  IMAD.MOV.U32 R2, RZ, RZ, R16 ;  /* 0x000000ffff027224 */ /* 0x000fe400078e0010 */
[----:B------:R-:W-:Y:S01]  /*0820*/  IMAD.MOV.U32 R3, RZ, RZ, R17 ;  /* 0x000000ffff037224 */ /* 0x000fe200078e0011 */
[----:B------:R-:W-:Y:S06]  /*0830*/  RET.REL.NODEC R12 `(_Z8linspacePdddi) ;  /* 0xfffffff40cf07950 */ /* 0x000fec0003c3ffff */
.L_x_43:
        /* <DEDUP_REMOVED lines=12> */
.L_x_49:


//--------------------- .nv.shared.reserved.0     --------------------------
	.section	.nv.shared.reserved.0,"aw",@nobits
	.weak		__nv_reservedSMEM_offset_0_alias
	.size		__nv_reservedSMEM_offset_0_alias, 0, 64
	.other		__nv_reservedSMEM_offset_0_alias,@"STO_CUDA_RESERVED_SHARED STV_DEFAULT"
__nv_reservedSMEM_offset_0_alias:
	.zero		0
	.zero		64


//--------------------- .nv.constant0._Z4copyPdS_i --------------------------
	.section	.nv.constant0._Z4copyPdS_i,"a",@progbits
	.sectionflags	@""
	.align	4
.nv.constant0._Z4copyPdS_i:
	.zero		916


//--------------------- .nv.constant0._Z7uvBlockPdS_S_S_S_i --------------------------
	.section	.nv.constant0._Z7uvBlockPdS_S_S_S_i,"a",@progbits
	.sectionflags	@""
	.align	4
.nv.constant0._Z7uvBlockPdS_S_S_S_i:
	.zero		940


//--------------------- .nv.constant0._Z6pBlockPdS_S_i --------------------------
	.section	.nv.constant0._Z6pBlockPdS_S_i,"a",@progbits
	.sectionflags	@""
	.align	4
.nv.constant0._Z6pBlockPdS_S_i:
	.zero		924


//--------------------- .nv.constant0._Z6bBlockPdS_S_i --------------------------
	.section	.nv.constant0._Z6bBlockPdS_S_i,"a",@progbits
	.sectionflags	@""
	.align	4
.nv.constant0._Z6bBlockPdS_S_i:
	.zero		924


//--------------------- .nv.constant0._Z8meshgridPdS_S_S_i --------------------------
	.section	.nv.constant0._Z8meshgridPdS_S_S_i,"a",@progbits
	.sectionflags	@""
	.align	4
.nv.constant0._Z8meshgridPdS_S_S_i:
	.zero		932


//--------------------- .nv.constant0._Z8linspacePdddi --------------------------
	.section	.nv.constant0._Z8linspacePdddi,"a",@progbits
	.sectionflags	@""
	.align	4
.nv.constant0._Z8linspacePdddi:
	.zero		924


//--------------------- SYMBOLS --------------------------

	.type		.nv.reservedSmem.offset0,@object
	.size		.nv.reservedSmem.offset0,0x4
